def gluon_mma(
    a_ptr,
    b_ptr,
    c_ptr,
    M: gl.constexpr,
    N: gl.constexpr,
    K: gl.constexpr,
    BLK_A: gl.constexpr,
    BLK_B: gl.constexpr,
    SHARED_A: gl.constexpr,
    SHARED_B: gl.constexpr,
    ACC_LAYOUT: gl.constexpr,
    TMEM_LAYOUT: gl.constexpr,
    USE_TCGEN05: gl.constexpr,
    IS_ASYNC: gl.constexpr,
):
    offs_m = gl.arange(0, M, layout=gl.SliceLayout(1, BLK_A))
    offs_ka = gl.arange(0, K, layout=gl.SliceLayout(0, BLK_A))
    offs_kb = gl.arange(0, K, layout=gl.SliceLayout(1, BLK_B))
    offs_n = gl.arange(0, N, layout=gl.SliceLayout(0, BLK_B))
    a = gl.load(a_ptr + offs_m[:, None] * K + offs_ka[None, :])
    b = gl.load(b_ptr + offs_kb[:, None] * N + offs_n[None, :])
    a_smem = gl.allocate_shared_memory(a.dtype, [M, K], SHARED_A, a)
    b_smem = gl.allocate_shared_memory(b.dtype, [K, N], SHARED_B, b)

    if USE_TCGEN05:
        fence_async_shared()
        bar = gl.allocate_shared_memory(gl.int64, [1], mbarrier.MBarrierLayout())
        mbarrier.init(bar, count=1)
        acc_tmem = allocate_tensor_memory(gl.float32, [M, N], TMEM_LAYOUT)
        tcgen05_mma(a_smem, b_smem, acc_tmem, use_acc=False)
        tcgen05_commit(bar)
        mbarrier.wait(bar, phase=0)
        mbarrier.invalidate(bar)
        acc = acc_tmem.load(ACC_LAYOUT)
    else:
        acc = gl.zeros([M, N], dtype=gl.float32, layout=ACC_LAYOUT)
        acc = hopper.warpgroup_mma(a_smem, b_smem, acc, is_async=IS_ASYNC)
        if IS_ASYNC:
            acc = hopper.warpgroup_mma_wait(num_outstanding=0, deps=[acc])

    out_layout: gl.constexpr = gl.BlockedLayout(
        [1, 1], [1, 32], [gl.num_warps(), 1], [1, 0]
    )
    acc = gl.convert_layout(acc, out_layout)
    offs_cm = gl.arange(0, M, layout=gl.SliceLayout(1, out_layout))
    offs_cn = gl.arange(0, N, layout=gl.SliceLayout(0, out_layout))
    gl.store(c_ptr + offs_cm[:, None] * N + offs_cn[None, :], acc)

# config = {"BLOCK_K": 16, "BLOCK_M": 256, "BLOCK_N": 64, "arch": "sm_90", "dtype": "bf16", "is_async": 1, "num_warps": 4}
# arch = sm_90


// ===== COMPILED SASS (sm_90a) =====

	.target	sm_90a

	.elftype	@"ET_EXEC"


//--------------------- .note.nv.tkinfo           --------------------------
	.section	.note.nv.tkinfo,"",@"SHT_NOTE"
	.sectionflags	@"SHF_NOTE_NV_TKINFO"
	.tkinfo
        /*0018*/ 	.word	0x00000002
        /*0030*/ 	.string	""
        /*0030*/ 	.string	"ptxas"
        /*0030*/ 	.string	"Cuda compilation tools, release 13.0, V13.0.88"
        /*0030*/ 	.string	"Build cuda_13.0.r13.0/compiler.36424714_0"
        /*0030*/ 	.string	"-v  -suppress-debug-info  -lineinfo  -arch sm_90a "



//--------------------- .note.nv.cuinfo           --------------------------
	.section	.note.nv.cuinfo,"",@"SHT_NOTE"
	.sectionflags	@"SHF_NOTE_NV_CUINFO"
        /*0018*/ 	.short	0x0002
        /*001a*/ 	.short	0x005a
        /*001c*/ 	.short	0x0082
	.zero		2


//--------------------- .nv.info                  --------------------------
	.section	.nv.info,"",@"SHT_CUDA_INFO"
	.align	4


	//----- nvinfo : EIATTR_REGCOUNT
	.align		4
        /*0000*/ 	.byte	0x04, 0x2f
        /*0002*/ 	.short	(.L_1 - .L_0)
	.align		4
.L_0:
        /*0004*/ 	.word	index@(gluon_mma)
        /*0008*/ 	.word	0x000000fe


	//----- nvinfo : EIATTR_FRAME_SIZE
	.align		4
.L_1:
        /*000c*/ 	.byte	0x04, 0x11
        /*000e*/ 	.short	(.L_3 - .L_2)
	.align		4
.L_2:
        /*0010*/ 	.word	index@(gluon_mma)
        /*0014*/ 	.word	0x00000068


	//----- nvinfo : EIATTR_MIN_STACK_SIZE
	.align		4
.L_3:
        /*0018*/ 	.byte	0x04, 0x12
        /*001a*/ 	.short	(.L_5 - .L_4)
	.align		4
.L_4:
        /*001c*/ 	.word	index@(gluon_mma)
        /*0020*/ 	.word	0x00000068
.L_5:


//--------------------- .nv.compat                --------------------------
	.section	.nv.compat,"",@"SHT_CUDA_COMPAT_INFO"
	.align	4
        /*0000*/ 	.byte	0x02, 0x09, 0x01, 0x00, 0x02, 0x02, 0x04, 0x00, 0x02, 0x05, 0x05, 0x00, 0x03, 0x07, 0x01, 0x01
        /*0010*/ 	.byte	0x02, 0x03, 0x00, 0x00, 0x02, 0x06, 0x01, 0x00, 0x04, 0x0b, 0x08, 0x00, 0x00, 0x00, 0x00, 0x00
        /*0020*/ 	.byte	0x00, 0x00, 0x00, 0x00


//--------------------- .nv.info.gluon_mma        --------------------------
	.section	.nv.info.gluon_mma,"",@"SHT_CUDA_INFO"
	.sectionflags	@""
	.align	4


	//----- nvinfo : EIATTR_CUDA_API_VERSION
	.align		4
        /*0000*/ 	.byte	0x04, 0x37
        /*0002*/ 	.short	(.L_7 - .L_6)
.L_6:
        /*0004*/ 	.word	0x00000082


	//----- nvinfo : EIATTR_KPARAM_INFO
	.align		4
.L_7:
        /*0008*/ 	.byte	0x04, 0x17
        /*000a*/ 	.short	(.L_9 - .L_8)
.L_8:
        /*000c*/ 	.word	0x00000000
        /*0010*/ 	.short	0x0004
        /*0012*/ 	.short	0x0020
        /*0014*/ 	.byte	0x00, 0xf4, 0x21, 0x00


	//----- nvinfo : EIATTR_KPARAM_INFO
	.align		4
.L_9:
        /*0018*/ 	.byte	0x04, 0x17
        /*001a*/ 	.short	(.L_11 - .L_10)
.L_10:
        /*001c*/ 	.word	0x00000000
        /*0020*/ 	.short	0x0003
        /*0022*/ 	.short	0x0018
        /*0024*/ 	.byte	0x00, 0xf4, 0x21, 0x00


	//----- nvinfo : EIATTR_KPARAM_INFO
	.align		4
.L_11:
        /*0028*/ 	.byte	0x04, 0x17
        /*002a*/ 	.short	(.L_13 - .L_12)
.L_12:
        /*002c*/ 	.word	0x00000000
        /*0030*/ 	.short	0x0002
        /*0032*/ 	.short	0x0010
        /*0034*/ 	.byte	0x00, 0xf4, 0x21, 0x00


	//----- nvinfo : EIATTR_KPARAM_INFO
	.align		4
.L_13:
        /*0038*/ 	.byte	0x04, 0x17
        /*003a*/ 	.short	(.L_15 - .L_14)
.L_14:
        /*003c*/ 	.word	0x00000000
        /*0040*/ 	.short	0x0001
        /*0042*/ 	.short	0x0008
        /*0044*/ 	.byte	0x00, 0xf4, 0x21, 0x00


	//----- nvinfo : EIATTR_KPARAM_INFO
	.align		4
.L_15:
        /*0048*/ 	.byte	0x04, 0x17
        /*004a*/ 	.short	(.L_17 - .L_16)
.L_16:
        /*004c*/ 	.word	0x00000000
        /*0050*/ 	.short	0x0000
        /*0052*/ 	.short	0x0000
        /*0054*/ 	.byte	0x00, 0xf4, 0x21, 0x00


	//----- nvinfo : EIATTR_SPARSE_MMA_MASK
	.align		4
.L_17:
        /*0058*/ 	.byte	0x03, 0x50
        /*005a*/ 	.short	0x0000


	//----- nvinfo : EIATTR_MAXREG_COUNT
	.align		4
        /*005c*/ 	.byte	0x03, 0x1b
        /*005e*/ 	.short	0x00ff


	//----- nvinfo : EIATTR_NUM_BARRIERS
	.align		4
        /*0060*/ 	.byte	0x02, 0x4c
        /*0062*/ 	.byte	0x01
	.zero		1


	//----- nvinfo : EIATTR_ANNOTATIONS
	.align		4
        /*0064*/ 	.byte	0x04, 0x55
        /*0066*/ 	.short	(.L_19 - .L_18)


	//   ....[0]....
.L_18:
        /*0068*/ 	.word	0x00000001
        /*006c*/ 	.byte	0xb0, 0x20, 0x00, 0x00, 0x01, 0x00, 0x00, 0x00, 0x70, 0x21, 0x00, 0x00, 0x01, 0x00, 0x00, 0x00
        /* <DEDUP_REMOVED lines=11> */
        /*012c*/ 	.byte	0xe0, 0x3f, 0x00, 0x00, 0x01, 0x00, 0x00, 0x00, 0x10, 0x40, 0x00, 0x00


	//----- nvinfo : EIATTR_MERCURY_ISA_VERSION
	.align		4
.L_19:
        /*0138*/ 	.byte	0x03, 0x5f
        /*013a*/ 	.short	0x0101


	//----- nvinfo : EIATTR_EXIT_INSTR_OFFSETS
	.align		4
        /*013c*/ 	.byte	0x04, 0x1c
        /*013e*/ 	.short	(.L_21 - .L_20)


	//   ....[0]....
.L_20:
        /*0140*/ 	.word	0x000047c0


	//----- nvinfo : EIATTR_REQNTID
	.align		4
.L_21:
        /*0144*/ 	.byte	0x04, 0x10
        /*0146*/ 	.short	(.L_23 - .L_22)
.L_22:
        /*0148*/ 	.word	0x00000080
        /*014c*/ 	.word	0x00000001
        /*0150*/ 	.word	0x00000001


	//----- nvinfo : EIATTR_CBANK_PARAM_SIZE
	.align		4
.L_23:
        /*0154*/ 	.byte	0x03, 0x19
        /*0156*/ 	.short	0x0028


	//----- nvinfo : EIATTR_PARAM_CBANK
	.align		4
        /*0158*/ 	.byte	0x04, 0x0a
        /*015a*/ 	.short	(.L_25 - .L_24)
	.align		4
.L_24:
        /*015c*/ 	.word	index@(.nv.constant0.gluon_mma)
        /*0160*/ 	.short	0x0210
        /*0162*/ 	.short	0x0028


	//----- nvinfo : EIATTR_SW_WAR
	.align		4
.L_25:
        /*0164*/ 	.byte	0x04, 0x36
        /*0166*/ 	.short	(.L_27 - .L_26)
.L_26:
        /*0168*/ 	.word	0x00000008
.L_27:


//--------------------- .nv.callgraph             --------------------------
	.section	.nv.callgraph,"",@"SHT_CUDA_CALLGRAPH"
	.align	4
	.sectionentsize	8
	.align		4
        /*0000*/ 	.word	0x00000000
	.align		4
        /*0004*/ 	.word	0xffffffff
	.align		4
        /*0008*/ 	.word	0x00000000
	.align		4
        /*000c*/ 	.word	0xfffffffe
	.align		4
        /*0010*/ 	.word	0x00000000
	.align		4
        /*0014*/ 	.word	0xfffffffd
	.align		4
        /*0018*/ 	.word	0x00000000
	.align		4
        /*001c*/ 	.word	0xfffffffc


//--------------------- .text.gluon_mma           --------------------------
	.section	.text.gluon_mma,"ax",@progbits
	.align	128
        .global         gluon_mma
        .type           gluon_mma,@function
        .size           gluon_mma,(.L_x_1 - gluon_mma)
        .other          gluon_mma,@"STO_CUDA_ENTRY STV_DEFAULT"
gluon_mma:
.text.gluon_mma:
[----:B------:R-:W0:Y:S01]  /*0000*/  LDC R1, c[0x0][0x28] ;  /* 0x00000a00ff017b82 */ /* 0x000e220000000800 */
[----:B------:R-:W1:Y:S01]  /*0010*/  S2R R2, SR_TID.X ;  /* 0x0000000000027919 */ /* 0x000e620000002100 */
[----:B------:R-:W-:Y:S01]  /*0020*/  ULDC.64 UR4, c[0x0][0x210] ;  /* 0x0000840000047ab9 */ /* 0x000fe20000000a00 */
[----:B------:R-:W-:Y:S01]  /*0030*/  ULDC.64 UR14, c[0x0][0x208] ;  /* 0x00008200000e7ab9 */ /* 0x000fe20000000a00 */
[----:B0-----:R-:W-:Y:S01]  /*0040*/  VIADD R1, R1, 0xffffff98 ;  /* 0xffffff9801017836 */ /* 0x001fe20000000000 */
[----:B-1----:R-:W-:Y:S02]  /*0050*/  SHF.R.U32.HI R9, RZ, 0x5, R2 ;  /* 0x00000005ff097819 */ /* 0x002fe40000011602 */
[----:B------:R-:W-:Y:S02]  /*0060*/  LOP3.LUT R43, R2, 0x60, RZ, 0xc0, !PT ;  /* 0x00000060022b7812 */ /* 0x000fe400078ec0ff */
[----:B------:R-:W-:Y:S02]  /*0070*/  SGXT.U32 R9, R9, 0x2 ;  /* 0x000000020909781a */ /* 0x000fe40000000000 */
[----:B------:R-:W-:-:S02]  /*0080*/  IADD3 R4, P0, R43, UR4, RZ ;  /* 0x000000042b047c10 */ /* 0x000fc4000ff1e0ff */
[C---:B------:R-:W-:Y:S02]  /*0090*/  LOP3.LUT R33, R9.reuse, 0x18, RZ, 0xfc, !PT ;  /* 0x0000001809217812 */ /* 0x040fe400078efcff */
[----:B------:R-:W-:Y:S01]  /*00a0*/  LOP3.LUT R37, R9, 0x10, RZ, 0xfc, !PT ;  /* 0x0000001009257812 */ /* 0x000fe200078efcff */
[----:B------:R-:W-:Y:S01]  /*00b0*/  IMAD.X R5, RZ, RZ, UR5, P0 ;  /* 0x00000005ff057e24 */ /* 0x000fe200080e06ff */
[----:B------:R-:W-:Y:S01]  /*00c0*/  LOP3.LUT R0, R2, 0xf, RZ, 0xc0, !PT ;  /* 0x0000000f02007812 */ /* 0x000fe200078ec0ff */
[----:B------:R-:W-:Y:S01]  /*00d0*/  IMAD.SHL.U32 R7, R33, 0x10, RZ ;  /* 0x0000001021077824 */ /* 0x000fe200078e00ff */
[----:B------:R-:W-:Y:S01]  /*00e0*/  LOP3.LUT R41, R9, 0x8, RZ, 0xfc, !PT ;  /* 0x0000000809297812 */ /* 0x000fe200078efcff */
[----:B------:R-:W-:Y:S01]  /*00f0*/  IMAD.SHL.U32 R6, R37, 0x10, RZ ;  /* 0x0000001025067824 */ /* 0x000fe200078e00ff */
[----:B------:R-:W-:Y:S01]  /*0100*/  LEA R14, P2, R33, UR4, 0x5 ;  /* 0x00000004210e7c11 */ /* 0x000fe2000f8428ff */
[----:B------:R-:W-:Y:S01]  /*0110*/  IMAD.WIDE.U32 R4, R0, 0x2, R4 ;  /* 0x0000000200047825 */ /* 0x000fe200078e0004 */
[----:B------:R-:W-:-:S02]  /*0120*/  LOP3.LUT R239, R9, 0x40, RZ, 0xfc, !PT ;  /* 0x0000004009ef7812 */ /* 0x000fc400078efcff */
[----:B------:R-:W-:Y:S01]  /*0130*/  LEA R12, P1, R37, UR4, 0x5 ;  /* 0x00000004250c7c11 */ /* 0x000fe2000f8228ff */
[----:B------:R-:W-:Y:S01]  /*0140*/  IMAD.SHL.U32 R3, R41, 0x10, RZ ;  /* 0x0000001029037824 */ /* 0x000fe200078e00ff */
[C---:B------:R-:W-:Y:S01]  /*0150*/  LOP3.LUT R251, R9.reuse, 0x28, RZ, 0xfc, !PT ;  /* 0x0000002809fb7812 */ /* 0x040fe200078efcff */
[----:B------:R0:W2:Y:S01]  /*0160*/  LDG.E.U16 R8, desc[UR14][R4.64] ;  /* 0x0000000e04087981 */ /* 0x0000a2000c1e1500 */
[----:B------:R-:W-:Y:S02]  /*0170*/  LOP3.LUT R243, R9, 0x38, RZ, 0xfc, !PT ;  /* 0x0000003809f37812 */ /* 0x000fe400078efcff */
[----:B------:R-:W-:Y:S02]  /*0180*/  LEA R10, P0, R41, UR4, 0x5 ;  /* 0x00000004290a7c11 */ /* 0x000fe4000f8028ff */
[----:B------:R-:W-:Y:S02]  /*0190*/  LOP3.LUT R29, R9, 0x20, RZ, 0xfc, !PT ;  /* 0x00000020091d7812 */ /* 0x000fe400078efcff */
[----:B------:R-:W-:Y:S01]  /*01a0*/  LEA.HI.X R15, R7, UR5, RZ, 0x1, P2 ;  /* 0x00000005070f7c11 */ /* 0x000fe200090f0cff */
[----:B------:R-:W-:Y:S01]  /*01b0*/  IMAD.SHL.U32 R7, R239, 0x10, RZ ;  /* 0x00000010ef077824 */ /* 0x000fe200078e00ff */
[----:B------:R-:W-:Y:S01]  /*01c0*/  LEA.HI.X R13, R6, UR5, RZ, 0x1, P1 ;  /* 0x00000005060d7c11 */ /* 0x000fe200088f0cff */
[----:B0-----:R-:W-:Y:S01]  /*01d0*/  IMAD.SHL.U32 R4, R251, 0x10, RZ ;  /* 0x00000010fb047824 */ /* 0x001fe200078e00ff */
[----:B------:R-:W-:Y:S01]  /*01e0*/  LEA R24, P4, R239, UR4, 0x5 ;  /* 0x00000004ef187c11 */ /* 0x000fe2000f8828ff */
[----:B------:R-:W-:Y:S01]  /*01f0*/  IMAD.SHL.U32 R6, R243, 0x10, RZ ;  /* 0x00000010f3067824 */ /* 0x000fe200078e00ff */
[----:B------:R-:W-:Y:S01]  /*0200*/  LOP3.LUT R231, R9, 0x50, RZ, 0xfc, !PT ;  /* 0x0000005009e77812 */ /* 0x000fe200078efcff */
[----:B------:R-:W-:Y:S01]  /*0210*/  IMAD.WIDE.U32 R14, R0, 0x2, R14 ;  /* 0x00000002000e7825 */ /* 0x000fe200078e000e */
[----:B------:R-:W-:-:S02]  /*0220*/  LEA.HI.X R11, R3, UR5, RZ, 0x1, P0 ;  /* 0x00000005030b7c11 */ /* 0x000fc400080f0cff */
[----:B------:R-:W-:Y:S01]  /*0230*/  LOP3.LUT R247, R9, 0x30, RZ, 0xfc, !PT ;  /* 0x0000003009f77812 */ /* 0x000fe200078efcff */
[----:B------:R-:W-:Y:S01]  /*0240*/  IMAD.SHL.U32 R3, R29, 0x10, RZ ;  /* 0x000000101d037824 */ /* 0x000fe200078e00ff */
[----:B------:R-:W-:Y:S01]  /*0250*/  LEA R18, P1, R251, UR4, 0x5 ;  /* 0x00000004fb127c11 */ /* 0x000fe2000f8228ff */
[----:B------:R-:W-:Y:S01]  /*0260*/  IMAD.WIDE.U32 R12, R0, 0x2, R12 ;  /* 0x00000002000c7825 */ /* 0x000fe200078e000c */
[----:B------:R-:W-:Y:S01]  /*0270*/  LEA R22, P3, R243, UR4, 0x5 ;  /* 0x00000004f3167c11 */ /* 0x000fe2000f8628ff */
[----:B------:R0:W3:Y:S01]  /*0280*/  LDG.E.U16 R14, desc[UR14][R14.64] ;  /* 0x0000000e0e0e7981 */ /* 0x0000e2000c1e1500 */
[----:B------:R-:W-:Y:S02]  /*0290*/  LEA R16, P0, R29, UR4, 0x5 ;  /* 0x000000041d107c11 */ /* 0x000fe4000f8028ff */
[----:B------:R-:W-:Y:S01]  /*02a0*/  LEA.HI.X R25, R7, UR5, RZ, 0x1, P4 ;  /* 0x0000000507197c11 */ /* 0x000fe2000a0f0cff */
[----:B------:R-:W-:Y:S01]  /*02b0*/  IMAD.SHL.U32 R7, R231, 0x10, RZ ;  /* 0x00000010e7077824 */ /* 0x000fe200078e00ff */
[----:B------:R-:W-:Y:S01]  /*02c0*/  LOP3.LUT R235, R9, 0x48, RZ, 0xfc, !PT ;  /* 0x0000004809eb7812 */ /* 0x000fe200078efcff */
[----:B------:R-:W-:Y:S01]  /*02d0*/  IMAD.SHL.U32 R5, R247, 0x10, RZ ;  /* 0x00000010f7057824 */ /* 0x000fe200078e00ff */
[----:B------:R-:W-:Y:S01]  /*02e0*/  LEA.HI.X R19, R4, UR5, RZ, 0x1, P1 ;  /* 0x0000000504137c11 */ /* 0x000fe200088f0cff */
[----:B------:R1:W4:Y:S01]  /*02f0*/  LDG.E.U16 R12, desc[UR14][R12.64] ;  /* 0x0000000e0c0c7981 */ /* 0x000322000c1e1500 */
[----:B------:R-:W-:Y:S01]  /*0300*/  LEA.HI.X R23, R6, UR5, RZ, 0x1, P3 ;  /* 0x0000000506177c11 */ /* 0x000fe200098f0cff */
[----:B------:R-:W-:Y:S01]  /*0310*/  IMAD.WIDE.U32 R10, R0, 0x2, R10 ;  /* 0x00000002000a7825 */ /* 0x000fe200078e000a */
[----:B------:R-:W-:-:S02]  /*0320*/  LEA R6, P1, R231, UR4, 0x5 ;  /* 0x00000004e7067c11 */ /* 0x000fc4000f8228ff */
[----:B------:R-:W-:Y:S02]  /*0330*/  LEA R20, P2, R247, UR4, 0x5 ;  /* 0x00000004f7147c11 */ /* 0x000fe4000f8428ff */
[----:B------:R-:W-:Y:S01]  /*0340*/  LEA.HI.X R17, R3, UR5, RZ, 0x1, P0 ;  /* 0x0000000503117c11 */ /* 0x000fe200080f0cff */
[----:B------:R-:W-:Y:S01]  /*0350*/  IMAD.WIDE.U32 R24, R0, 0x2, R24 ;  /* 0x0000000200187825 */ /* 0x000fe200078e0018 */
[C---:B------:R-:W-:Y:S01]  /*0360*/  SHF.L.U32 R3, R235.reuse, 0x4, RZ ;  /* 0x00000004eb037819 */ /* 0x040fe200000006ff */
[----:B------:R-:W5:Y:S01]  /*0370*/  LDG.E.U16 R10, desc[UR14][R10.64] ;  /* 0x0000000e0a0a7981 */ /* 0x000f62000c1e1500 */
[----:B------:R-:W-:Y:S02]  /*0380*/  LEA R4, P0, R235, UR4, 0x5 ;  /* 0x00000004eb047c11 */ /* 0x000fe4000f8028ff */
[----:B------:R-:W-:Y:S01]  /*0390*/  LEA.HI.X R7, R7, UR5, RZ, 0x1, P1 ;  /* 0x0000000507077c11 */ /* 0x000fe200088f0cff */
[----:B------:R-:W2:Y:S01]  /*03a0*/  LDG.E.U16 R24, desc[UR14][R24.64] ;  /* 0x0000000e18187981 */ /* 0x000ea2000c1e1500 */
[----:B------:R-:W-:-:S02]  /*03b0*/  LEA.HI.X R21, R5, UR5, RZ, 0x1, P2 ;  /* 0x0000000505157c11 */ /* 0x000fc400090f0cff */
[----:B------:R-:W-:Y:S01]  /*03c0*/  LEA.HI.X R5, R3, UR5, RZ, 0x1, P0 ;  /* 0x0000000503057c11 */ /* 0x000fe200080f0cff */
[C---:B------:R-:W-:Y:S01]  /*03d0*/  IMAD.WIDE.U32 R6, R0.reuse, 0x2, R6 ;  /* 0x0000000200067825 */ /* 0x040fe200078e0006 */
[C---:B------:R-:W-:Y:S02]  /*03e0*/  LOP3.LUT R219, R9.reuse, 0x68, RZ, 0xfc, !PT ;  /* 0x0000006809db7812 */ /* 0x040fe400078efcff */
[C---:B------:R-:W-:Y:S01]  /*03f0*/  LOP3.LUT R223, R9.reuse, 0x60, RZ, 0xfc, !PT ;  /* 0x0000006009df7812 */ /* 0x040fe200078efcff */
[----:B------:R-:W-:Y:S01]  /*0400*/  IMAD.WIDE.U32 R4, R0, 0x2, R4 ;  /* 0x0000000200047825 */ /* 0x000fe200078e0004 */
[C---:B------:R-:W-:Y:S01]  /*0410*/  LOP3.LUT R211, R9.reuse, 0x78, RZ, 0xfc, !PT ;  /* 0x0000007809d37812 */ /* 0x040fe200078efcff */
[----:B------:R1:W2:Y:S01]  /*0420*/  LDG.E.U16 R26, desc[UR14][R6.64] ;  /* 0x0000000e061a7981 */ /* 0x0002a2000c1e1500 */
[----:B------:R-:W-:Y:S01]  /*0430*/  LOP3.LUT R215, R9, 0x70, RZ, 0xfc, !PT ;  /* 0x0000007009d77812 */ /* 0x000fe200078efcff */
[C---:B0-----:R-:W-:Y:S01]  /*0440*/  IMAD.SHL.U32 R15, R219.reuse, 0x10, RZ ;  /* 0x00000010db0f7824 */ /* 0x041fe200078e00ff */
[----:B------:R-:W-:Y:S01]  /*0450*/  LEA R30, P4, R219, UR4, 0x5 ;  /* 0x00000004db1e7c11 */ /* 0x000fe2000f8828ff */
[C---:B-1----:R-:W-:Y:S01]  /*0460*/  IMAD.SHL.U32 R13, R223.reuse, 0x10, RZ ;  /* 0x00000010df0d7824 */ /* 0x042fe200078e00ff */
[----:B------:R-:W-:Y:S01]  /*0470*/  LEA R38, P3, R223, UR4, 0x5 ;  /* 0x00000004df267c11 */ /* 0x000fe2000f8628ff */
[----:B------:R0:W2:Y:S01]  /*0480*/  LDG.E.U16 R25, desc[UR14][R4.64] ;  /* 0x0000000e04197981 */ /* 0x0000a2000c1e1500 */
[----:B------:R-:W-:-:S02]  /*0490*/  IMAD.SHL.U32 R3, R215, 0x10, RZ ;  /* 0x00000010d7037824 */ /* 0x000fc400078e00ff */
[C---:B------:R-:W-:Y:S01]  /*04a0*/  IMAD.SHL.U32 R7, R211.reuse, 0x10, RZ ;  /* 0x00000010d3077824 */ /* 0x040fe200078e00ff */
[----:B------:R-:W-:Y:S01]  /*04b0*/  LEA R6, P1, R211, UR4, 0x5 ;  /* 0x00000004d3067c11 */ /* 0x000fe2000f8228ff */
[----:B------:R-:W-:Y:S01]  /*04c0*/  IMAD.WIDE.U32 R20, R0, 0x2, R20 ;  /* 0x0000000200147825 */ /* 0x000fe200078e0014 */
[----:B------:R-:W-:Y:S02]  /*04d0*/  LOP3.LUT R227, R9, 0x58, RZ, 0xfc, !PT ;  /* 0x0000005809e37812 */ /* 0x000fe400078efcff */
[----:B0-----:R-:W-:Y:S02]  /*04e0*/  LEA R4, P0, R215, UR4, 0x5 ;  /* 0x00000004d7047c11 */ /* 0x001fe4000f8028ff */
[----:B------:R-:W-:Y:S01]  /*04f0*/  LEA.HI.X R31, R15, UR5, RZ, 0x1, P4 ;  /* 0x000000050f1f7c11 */ /* 0x000fe2000a0f0cff */
[----:B------:R0:W2:Y:S01]  /*0500*/  LDG.E.U16 R20, desc[UR14][R20.64] ;  /* 0x0000000e14147981 */ /* 0x0000a2000c1e1500 */
[----:B------:R-:W-:Y:S02]  /*0510*/  LEA.HI.X R39, R13, UR5, RZ, 0x1, P3 ;  /* 0x000000050d277c11 */ /* 0x000fe400098f0cff */
[----:B------:R-:W-:-:S02]  /*0520*/  LOP3.LUT R187, R9, 0x90, RZ, 0xfc, !PT ;  /* 0x0000009009bb7812 */ /* 0x000fc400078efcff */
[----:B------:R-:W-:Y:S02]  /*0530*/  LEA.HI.X R7, R7, UR5, RZ, 0x1, P1 ;  /* 0x0000000507077c11 */ /* 0x000fe400088f0cff */
[----:B------:R-:W-:Y:S01]  /*0540*/  LEA.HI.X R5, R3, UR5, RZ, 0x1, P0 ;  /* 0x0000000503057c11 */ /* 0x000fe200080f0cff */
[----:B------:R-:W-:Y:S01]  /*0550*/  IMAD.SHL.U32 R11, R227, 0x10, RZ ;  /* 0x00000010e30b7824 */ /* 0x000fe200078e00ff */
[----:B------:R-:W-:Y:S01]  /*0560*/  LOP3.LUT R203, R9, 0x88, RZ, 0xfc, !PT ;  /* 0x0000008809cb7812 */ /* 0x000fe200078efcff */
[C---:B------:R-:W-:Y:S01]  /*0570*/  IMAD.WIDE.U32 R30, R0.reuse, 0x2, R30 ;  /* 0x00000002001e7825 */ /* 0x040fe200078e001e */
[----:B------:R-:W-:Y:S02]  /*0580*/  LEA R34, P2, R227, UR4, 0x5 ;  /* 0x00000004e3227c11 */ /* 0x000fe4000f8428ff */
[----:B------:R-:W-:Y:S01]  /*0590*/  LOP3.LUT R207, R9, 0x80, RZ, 0xfc, !PT ;  /* 0x0000008009cf7812 */ /* 0x000fe200078efcff */
[----:B------:R-:W-:Y:S01]  /*05a0*/  IMAD.WIDE.U32 R38, R0, 0x2, R38 ;  /* 0x0000000200267825 */ /* 0x000fe200078e0026 */
[----:B------:R-:W-:Y:S01]  /*05b0*/  LEA R46, P4, R187, UR4, 0x5 ;  /* 0x00000004bb2e7c11 */ /* 0x000fe2000f8828ff */
[----:B------:R-:W2:Y:S01]  /*05c0*/  LDG.E.U16 R30, desc[UR14][R30.64] ;  /* 0x0000000e1e1e7981 */ /* 0x000ea2000c1e1500 */
[----:B0-----:R-:W-:Y:S01]  /*05d0*/  LOP3.LUT R21, R9, 0xa0, RZ, 0xfc, !PT ;  /* 0x000000a009157812 */ /* 0x001fe200078efcff */
[----:B------:R-:W-:-:S02]  /*05e0*/  IMAD.SHL.U32 R15, R187, 0x10, RZ ;  /* 0x00000010bb0f7824 */ /* 0x000fc400078e00ff */
[C---:B------:R-:W-:Y:S01]  /*05f0*/  IMAD.WIDE.U32 R6, R0.reuse, 0x2, R6 ;  /* 0x0000000200067825 */ /* 0x040fe200078e0006 */
[----:B------:R-:W-:Y:S01]  /*0600*/  LOP3.LUT R155, R9, 0x98, RZ, 0xfc, !PT ;  /* 0x00000098099b7812 */ /* 0x000fe200078efcff */
[----:B------:R0:W2:Y:S02]  /*0610*/  LDG.E.U16 R28, desc[UR14][R38.64] ;  /* 0x0000000e261c7981 */ /* 0x0000a4000c1e1500 */
[----:B------:R-:W-:Y:S01]  /*0620*/  IMAD.WIDE.U32 R4, R0, 0x2, R4 ;  /* 0x0000000200047825 */ /* 0x000fe200078e0004 */
[----:B------:R-:W-:Y:S01]  /*0630*/  LEA.HI.X R35, R11, UR5, RZ, 0x1, P2 ;  /* 0x000000050b237c11 */ /* 0x000fe200090f0cff */
[----:B------:R1:W2:Y:S01]  /*0640*/  LDG.E.U16 R32, desc[UR14][R6.64] ;  /* 0x0000000e06207981 */ /* 0x0002a2000c1e1500 */
[----:B------:R-:W-:Y:S01]  /*0650*/  LOP3.LUT R183, R9, 0xb0, RZ, 0xfc, !PT ;  /* 0x000000b009b77812 */ /* 0x000fe200078efcff */
[C---:B------:R-:W-:Y:S01]  /*0660*/  IMAD.SHL.U32 R13, R203.reuse, 0x10, RZ ;  /* 0x00000010cb0d7824 */ /* 0x040fe200078e00ff */
[----:B------:R-:W-:Y:S01]  /*0670*/  LEA R44, P3, R203, UR4, 0x5 ;  /* 0x00000004cb2c7c11 */ /* 0x000fe2000f8628ff */
[----:B------:R-:W-:Y:S01]  /*0680*/  IMAD.SHL.U32 R11, R207, 0x10, RZ ;  /* 0x00000010cf0b7824 */ /* 0x000fe200078e00ff */
[----:B------:R-:W-:Y:S01]  /*0690*/  LEA.HI.X R47, R15, UR5, RZ, 0x1, P4 ;  /* 0x000000050f2f7c11 */ /* 0x000fe2000a0f0cff */
[----:B------:R1:W2:Y:S01]  /*06a0*/  LDG.E.U16 R31, desc[UR14][R4.64] ;  /* 0x0000000e041f7981 */ /* 0x0002a2000c1e1500 */
[----:B0-----:R-:W-:-:S02]  /*06b0*/  LEA R38, P2, R207, UR4, 0x5 ;  /* 0x00000004cf267c11 */ /* 0x001fc4000f8428ff */
[----:B------:R-:W-:Y:S01]  /*06c0*/  SHF.L.U32 R3, R155, 0x4, RZ ;  /* 0x000000049b037819 */ /* 0x000fe200000006ff */
[C---:B-1----:R-:W-:Y:S01]  /*06d0*/  IMAD.SHL.U32 R7, R21.reuse, 0x10, RZ ;  /* 0x0000001015077824 */ /* 0x042fe200078e00ff */
[----:B------:R-:W-:Y:S01]  /*06e0*/  LEA R6, P1, R21, UR4, 0x5 ;  /* 0x0000000415067c11 */ /* 0x000fe2000f8228ff */
[----:B------:R-:W-:Y:S01]  /*06f0*/  IMAD.SHL.U32 R15, R183, 0x10, RZ ;  /* 0x00000010b70f7824 */ /* 0x000fe200078e00ff */
[----:B------:R-:W-:Y:S02]  /*0700*/  LEA.HI.X R45, R13, UR5, RZ, 0x1, P3 ;  /* 0x000000050d2d7c11 */ /* 0x000fe400098f0cff */
[----:B------:R-:W-:Y:S01]  /*0710*/  LEA R4, P0, R155, UR4, 0x5 ;  /* 0x000000049b047c11 */ /* 0x000fe2000f8028ff */
[----:B------:R-:W-:Y:S01]  /*0720*/  IMAD.WIDE.U32 R46, R0, 0x2, R46 ;  /* 0x00000002002e7825 */ /* 0x000fe200078e002e */
[----:B------:R-:W-:Y:S02]  /*0730*/  LEA.HI.X R39, R11, UR5, RZ, 0x1, P2 ;  /* 0x000000050b277c11 */ /* 0x000fe400090f0cff */
[----:B------:R-:W-:-:S02]  /*0740*/  LOP3.LUT R13, R9, 0xa8, RZ, 0xfc, !PT ;  /* 0x000000a8090d7812 */ /* 0x000fc400078efcff */
[----:B------:R-:W-:Y:S02]  /*0750*/  LEA R48, P3, R183, UR4, 0x5 ;  /* 0x00000004b7307c11 */ /* 0x000fe4000f8628ff */
[----:B------:R-:W-:Y:S02]  /*0760*/  LEA.HI.X R5, R3, UR5, RZ, 0x1, P0 ;  /* 0x0000000503057c11 */ /* 0x000fe400080f0cff */
[----:B------:R-:W-:Y:S01]  /*0770*/  LEA.HI.X R7, R7, UR5, RZ, 0x1, P1 ;  /* 0x0000000507077c11 */ /* 0x000fe200088f0cff */
[C---:B------:R-:W-:Y:S01]  /*0780*/  IMAD.WIDE.U32 R34, R0.reuse, 0x2, R34 ;  /* 0x0000000200227825 */ /* 0x040fe200078e0022 */
[----:B------:R-:W-:Y:S01]  /*0790*/  LEA.HI.X R49, R15, UR5, RZ, 0x1, P3 ;  /* 0x000000050f317c11 */ /* 0x000fe200098f0cff */
[----:B------:R0:W2:Y:S01]  /*07a0*/  LDG.E.U16 R36, desc[UR14][R46.64] ;  /* 0x0000000e2e247981 */ /* 0x0000a2000c1e1500 */
[C---:B------:R-:W-:Y:S01]  /*07b0*/  LOP3.LUT R175, R9.reuse, 0xc0, RZ, 0xfc, !PT ;  /* 0x000000c009af7812 */ /* 0x040fe200078efcff */
[C---:B------:R-:W-:Y:S01]  /*07c0*/  IMAD.WIDE.U32 R16, R0.reuse, 0x2, R16 ;  /* 0x0000000200107825 */ /* 0x040fe200078e0010 */
[C---:B------:R-:W-:Y:S01]  /*07d0*/  LOP3.LUT R179, R9.reuse, 0xb8, RZ, 0xfc, !PT ;  /* 0x000000b809b37812 */ /* 0x040fe200078efcff */
[----:B------:R-:W2:Y:S02]  /*07e0*/  LDG.E.U16 R27, desc[UR14][R34.64] ;  /* 0x0000000e221b7981 */ /* 0x000ea4000c1e1500 */
[C---:B------:R-:W-:Y:S01]  /*07f0*/  IMAD.WIDE.U32 R38, R0.reuse, 0x2, R38 ;  /* 0x0000000200267825 */ /* 0x040fe200078e0026 */
[----:B------:R-:W-:Y:S01]  /*0800*/  LOP3.LUT R171, R9, 0xc8, RZ, 0xfc, !PT ;  /* 0x000000c809ab7812 */ /* 0x000fe200078efcff */
[----:B------:R1:W2:Y:S02]  /*0810*/  LDG.E.U16 R16, desc[UR14][R16.64] ;  /* 0x0000000e10107981 */ /* 0x0002a4000c1e1500 */
[C---:B------:R-:W-:Y:S01]  /*0820*/  IMAD.SHL.U32 R11, R13.reuse, 0x10, RZ ;  /* 0x000000100d0b7824 */ /* 0x040fe200078e00ff */
[----:B0-----:R-:W-:Y:S01]  /*0830*/  LEA R46, P2, R13, UR4, 0x5 ;  /* 0x000000040d2e7c11 */ /* 0x001fe2000f8428ff */
[C---:B------:R-:W-:Y:S01]  /*0840*/  IMAD.WIDE.U32 R4, R0.reuse, 0x2, R4 ;  /* 0x0000000200047825 */ /* 0x040fe200078e0004 */
[----:B------:R-:W-:Y:S01]  /*0850*/  LOP3.LUT R163, R9, 0xd8, RZ, 0xfc, !PT ;  /* 0x000000d809a37812 */ /* 0x000fe200078efcff */
[----:B------:R-:W3:Y:S02]  /*0860*/  LDG.E.U16 R34, desc[UR14][R38.64] ;  /* 0x0000000e26227981 */ /* 0x000ee4000c1e1500 */
[----:B------:R-:W-:Y:S01]  /*0870*/  IMAD.WIDE.U32 R6, R0, 0x2, R6 ;  /* 0x0000000200067825 */ /* 0x000fe200078e0006 */
[----:B------:R-:W-:-:S03]  /*0880*/  LEA.HI.X R47, R11, UR5, RZ, 0x1, P2 ;  /* 0x000000050b2f7c11 */ /* 0x000fc600090f0cff */
[----:B------:R-:W-:-:S04]  /*0890*/  IMAD.WIDE.U32 R44, R0, 0x2, R44 ;  /* 0x00000002002c7825 */ /* 0x000fc800078e002c */
[----:B------:R-:W-:Y:S01]  /*08a0*/  IMAD.WIDE.U32 R48, R0, 0x2, R48 ;  /* 0x0000000200307825 */ /* 0x000fe200078e0030 */
[----:B------:R0:W4:Y:S03]  /*08b0*/  LDG.E.U16 R38, desc[UR14][R4.64] ;  /* 0x0000000e04267981 */ /* 0x000126000c1e1500 */
[----:B------:R-:W-:Y:S01]  /*08c0*/  IMAD.SHL.U32 R3, R175, 0x10, RZ ;  /* 0x00000010af037824 */ /* 0x000fe200078e00ff */
[----:B------:R0:W2:Y:S01]  /*08d0*/  LDG.E.U16 R39, desc[UR14][R6.64] ;  /* 0x0000000e06277981 */ /* 0x0000a2000c1e1500 */
[----:B-1----:R-:W-:Y:S01]  /*08e0*/  IMAD.SHL.U32 R17, R179, 0x10, RZ ;  /* 0x00000010b3117824 */ /* 0x002fe200078e00ff */
[----:B------:R-:W-:Y:S02]  /*08f0*/  LOP3.LUT R167, R9, 0xd0, RZ, 0xfc, !PT ;  /* 0x000000d009a77812 */ /* 0x000fe400078efcff */
[----:B------:R1:W2:Y:S01]  /*0900*/  LDG.E.U16 R35, desc[UR14][R44.64] ;  /* 0x0000000e2c237981 */ /* 0x0002a2000c1e1500 */
[----:B0-----:R-:W-:Y:S01]  /*0910*/  LEA R4, P0, R175, UR4, 0x5 ;  /* 0x00000004af047c11 */ /* 0x001fe2000f8028ff */
[----:B------:R-:W-:-:S02]  /*0920*/  IMAD.SHL.U32 R15, R163, 0x10, RZ ;  /* 0x00000010a30f7824 */ /* 0x000fc400078e00ff */
[----:B------:R0:W5:Y:S01]  /*0930*/  LDG.E.U16 R42, desc[UR14][R48.64] ;  /* 0x0000000e302a7981 */ /* 0x000162000c1e1500 */
[C---:B------:R-:W-:Y:S01]  /*0940*/  IMAD.SHL.U32 R7, R171.reuse, 0x10, RZ ;  /* 0x00000010ab077824 */ /* 0x040fe200078e00ff */
[----:B------:R-:W-:Y:S01]  /*0950*/  LEA R6, P1, R171, UR4, 0x5 ;  /* 0x00000004ab067c11 */ /* 0x000fe2000f8228ff */
[----:B------:R-:W-:Y:S01]  /*0960*/  IMAD.WIDE.U32 R46, R0, 0x2, R46 ;  /* 0x00000002002e7825 */ /* 0x000fe200078e002e */
[----:B-1----:R-:W-:-:S03]  /*0970*/  LEA R44, P4, R179, UR4, 0x5 ;  /* 0x00000004b32c7c11 */ /* 0x002fc6000f8828ff */
[C---:B------:R-:W-:Y:S01]  /*0980*/  IMAD.WIDE.U32 R18, R0.reuse, 0x2, R18 ;  /* 0x0000000200127825 */ /* 0x040fe200078e0012 */
[----:B------:R-:W-:Y:S01]  /*0990*/  LOP3.LUT R157, R9, 0xe0, RZ, 0xfc, !PT ;  /* 0x000000e0099d7812 */ /* 0x000fe200078efcff */
[----:B------:R1:W3:Y:S01]  /*09a0*/  LDG.E.U16 R40, desc[UR14][R46.64] ;  /* 0x0000000e2e287981 */ /* 0x0002e2000c1e1500 */
[----:B0-----:R-:W-:Y:S02]  /*09b0*/  LEA R48, P3, R163, UR4, 0x5 ;  /* 0x00000004a3307c11 */ /* 0x001fe4000f8628ff */
[----:B------:R-:W-:Y:S01]  /*09c0*/  LEA.HI.X R5, R3, UR5, RZ, 0x1, P0 ;  /* 0x0000000503057c11 */ /* 0x000fe200080f0cff */
[----:B------:R-:W-:Y:S01]  /*09d0*/  IMAD.SHL.U32 R11, R167, 0x10, RZ ;  /* 0x00000010a70b7824 */ /* 0x000fe200078e00ff */
[----:B------:R-:W-:Y:S01]  /*09e0*/  LEA.HI.X R45, R17, UR5, RZ, 0x1, P4 ;  /* 0x00000005112d7c11 */ /* 0x000fe2000a0f0cff */
[----:B------:R0:W2:Y:S01]  /*09f0*/  LDG.E.U16 R18, desc[UR14][R18.64] ;  /* 0x0000000e12127981 */ /* 0x0000a2000c1e1500 */
[----:B------:R-:W-:Y:S02]  /*0a00*/  LEA.HI.X R7, R7, UR5, RZ, 0x1, P1 ;  /* 0x0000000507077c11 */ /* 0x000fe400088f0cff */
[----:B------:R-:W-:Y:S01]  /*0a10*/  LEA.HI.X R49, R15, UR5, RZ, 0x1, P3 ;  /* 0x000000050f317c11 */ /* 0x000fe200098f0cff */
[----:B------:R-:W-:Y:S01]  /*0a20*/  IMAD.SHL.U32 R17, R157, 0x10, RZ ;  /* 0x000000109d117824 */ /* 0x000fe200078e00ff */
[----:B------:R-:W-:Y:S01]  /*0a30*/  LEA R50, P2, R167, UR4, 0x5 ;  /* 0x00000004a7327c11 */ /* 0x000fe2000f8428ff */
[----:B-1----:R-:W-:Y:S01]  /*0a40*/  IMAD.WIDE.U32 R46, R0, 0x2, R4 ;  /* 0x00000002002e7825 */ /* 0x002fe200078e0004 */
[----:B------:R-:W-:-:S03]  /*0a50*/  LEA R54, P4, R157, UR4, 0x5 ;  /* 0x000000049d367c11 */ /* 0x000fc6000f8828ff */
[C---:B------:R-:W-:Y:S01]  /*0a60*/  IMAD.WIDE.U32 R44, R0.reuse, 0x2, R44 ;  /* 0x00000002002c7825 */ /* 0x040fe200078e002c */
[----:B0-----:R-:W-:Y:S01]  /*0a70*/  LOP3.LUT R19, R9, 0xf0, RZ, 0xfc, !PT ;  /* 0x000000f009137812 */ /* 0x001fe200078efcff */
[----:B------:R-:W2:Y:S02]  /*0a80*/  LDG.E.U16 R46, desc[UR14][R46.64] ;  /* 0x0000000e2e2e7981 */ /* 0x000ea4000c1e1500 */
[C---:B------:R-:W-:Y:S01]  /*0a90*/  IMAD.WIDE.U32 R4, R0.reuse, 0x2, R6 ;  /* 0x0000000200047825 */ /* 0x040fe200078e0006 */
[----:B------:R-:W-:Y:S01]  /*0aa0*/  LEA.HI.X R51, R11, UR5, RZ, 0x1, P2 ;  /* 0x000000050b337c11 */ /* 0x000fe200090f0cff */
[----:B------:R0:W2:Y:S01]  /*0ab0*/  LDG.E.U16 R44, desc[UR14][R44.64] ;  /* 0x0000000e2c2c7981 */ /* 0x0000a2000c1e1500 */
[----:B------:R-:W-:Y:S01]  /*0ac0*/  LOP3.LUT R11, R9, 0xf8, RZ, 0xfc, !PT ;  /* 0x000000f8090b7812 */ /* 0x000fe200078efcff */
[----:B------:R-:W-:Y:S01]  /*0ad0*/  IMAD.WIDE.U32 R6, R0, 0x2, R48 ;  /* 0x0000000200067825 */ /* 0x000fe200078e0030 */
[----:B------:R-:W-:Y:S01]  /*0ae0*/  LEA.HI.X R55, R17, UR5, RZ, 0x1, P4 ;  /* 0x0000000511377c11 */ /* 0x000fe2000a0f0cff */
[----:B------:R1:W2:Y:S01]  /*0af0*/  LDG.E.U16 R48, desc[UR14][R4.64] ;  /* 0x0000000e04307981 */ /* 0x0002a2000c1e1500 */
[----:B------:R-:W-:-:S02]  /*0b00*/  LOP3.LUT R53, R9, 0x4, RZ, 0xfc, !PT ;  /* 0x0000000409357812 */ /* 0x000fc400078efcff */
[----:B------:R-:W-:Y:S01]  /*0b10*/  LOP3.LUT R49, R9, 0xc, RZ, 0xfc, !PT ;  /* 0x0000000c09317812 */ /* 0x000fe200078efcff */
[----:B------:R1:W2:Y:S01]  /*0b20*/  LDG.E.U16 R52, desc[UR14][R6.64] ;  /* 0x0000000e06347981 */ /* 0x0002a2000c1e1500 */
[----:B------:R-:W-:Y:S02]  /*0b30*/  LEA R64, P3, R19, UR4, 0x5 ;  /* 0x0000000413407c11 */ /* 0x000fe4000f8628ff */
[----:B0-----:R-:W-:Y:S01]  /*0b40*/  LOP3.LUT R45, R9, 0xe8, RZ, 0xfc, !PT ;  /* 0x000000e8092d7812 */ /* 0x001fe200078efcff */
[----:B-1----:R-:W-:Y:S01]  /*0b50*/  IMAD.SHL.U32 R5, R19, 0x10, RZ ;  /* 0x0000001013057824 */ /* 0x002fe200078e00ff */
[----:B------:R-:W-:Y:S01]  /*0b60*/  LEA R66, P4, R11, UR4, 0x5 ;  /* 0x000000040b427c11 */ /* 0x000fe2000f8828ff */
[----:B------:R-:W-:Y:S01]  /*0b70*/  IMAD.WIDE.U32 R54, R0, 0x2, R54 ;  /* 0x0000000200367825 */ /* 0x000fe200078e0036 */
[----:B------:R-:W-:-:S03]  /*0b80*/  LEA R4, P0, R53, UR4, 0x5 ;  /* 0x0000000435047c11 */ /* 0x000fc6000f8028ff */
[----:B------:R-:W-:Y:S01]  /*0b90*/  IMAD.SHL.U32 R7, R11, 0x10, RZ ;  /* 0x000000100b077824 */ /* 0x000fe200078e00ff */
[----:B------:R-:W-:Y:S01]  /*0ba0*/  LEA R6, P1, R49, UR4, 0x5 ;  /* 0x0000000431067c11 */ /* 0x000fe2000f8228ff */
[----:B------:R-:W-:Y:S02]  /*0bb0*/  IMAD.SHL.U32 R15, R53, 0x10, RZ ;  /* 0x00000010350f7824 */ /* 0x000fe400078e00ff */
[----:B------:R-:W-:Y:S01]  /*0bc0*/  IMAD.SHL.U32 R17, R49, 0x10, RZ ;  /* 0x0000001031117824 */ /* 0x000fe200078e00ff */
[C---:B------:R-:W-:Y:S01]  /*0bd0*/  SHF.L.U32 R3, R45.reuse, 0x4, RZ ;  /* 0x000000042d037819 */ /* 0x040fe200000006ff */
[----:B------:R-:W-:Y:S01]  /*0be0*/  IMAD.WIDE.U32 R50, R0, 0x2, R50 ;  /* 0x0000000200327825 */ /* 0x000fe200078e0032 */
[----:B------:R-:W-:Y:S01]  /*0bf0*/  LEA R62, P2, R45, UR4, 0x5 ;  /* 0x000000042d3e7c11 */ /* 0x000fe2000f8428ff */
[----:B------:R0:W2:Y:S01]  /*0c00*/  LDG.E.U16 R54, desc[UR14][R54.64] ;  /* 0x0000000e36367981 */ /* 0x0000a2000c1e1500 */
[----:B------:R-:W-:Y:S02]  /*0c10*/  LEA.HI.X R65, R5, UR5, RZ, 0x1, P3 ;  /* 0x0000000505417c11 */ /* 0x000fe400098f0cff */
[----:B------:R-:W-:Y:S01]  /*0c20*/  LEA.HI.X R67, R7, UR5, RZ, 0x1, P4 ;  /* 0x0000000507437c11 */ /* 0x000fe2000a0f0cff */
[----:B------:R1:W2:Y:S01]  /*0c30*/  LDG.E.U16 R50, desc[UR14][R50.64] ;  /* 0x0000000e32327981 */ /* 0x0002a2000c1e1500 */
[----:B------:R-:W-:-:S02]  /*0c40*/  LEA.HI.X R5, R15, UR5, RZ, 0x1, P0 ;  /* 0x000000050f057c11 */ /* 0x000fc400080f0cff */
[----:B------:R-:W-:Y:S01]  /*0c50*/  LEA.HI.X R7, R17, UR5, RZ, 0x1, P1 ;  /* 0x0000000511077c11 */ /* 0x000fe200088f0cff */
[C---:B------:R-:W-:Y:S01]  /*0c60*/  IMAD.WIDE.U32 R64, R0.reuse, 0x2, R64 ;  /* 0x0000000200407825 */ /* 0x040fe200078e0040 */
[----:B------:R-:W-:Y:S02]  /*0c70*/  LEA.HI.X R63, R3, UR5, RZ, 0x1, P2 ;  /* 0x00000005033f7c11 */ /* 0x000fe400090f0cff */
[C---:B0-----:R-:W-:Y:S01]  /*0c80*/  LOP3.LUT R55, R9.reuse, 0x1c, RZ, 0xfc, !PT ;  /* 0x0000001c09377812 */ /* 0x041fe200078efcff */
[C---:B------:R-:W-:Y:S01]  /*0c90*/  IMAD.WIDE.U32 R4, R0.reuse, 0x2, R4 ;  /* 0x0000000200047825 */ /* 0x040fe200078e0004 */
[C---:B------:R-:W-:Y:S01]  /*0ca0*/  LOP3.LUT R57, R9.reuse, 0x14, RZ, 0xfc, !PT ;  /* 0x0000001409397812 */ /* 0x040fe200078efcff */
[----:B------:R0:W2:Y:S01]  /*0cb0*/  LDG.E.U16 R58, desc[UR14][R64.64] ;  /* 0x0000000e403a7981 */ /* 0x0000a2000c1e1500 */
[C---:B-1----:R-:W-:Y:S01]  /*0cc0*/  LOP3.LUT R51, R9.reuse, 0x24, RZ, 0xfc, !PT ;  /* 0x0000002409337812 */ /* 0x042fe200078efcff */
[C---:B------:R-:W-:Y:S01]  /*0cd0*/  IMAD.WIDE.U32 R6, R0.reuse, 0x2, R6 ;  /* 0x0000000200067825 */ /* 0x040fe200078e0006 */
[C---:B------:R-:W-:Y:S01]  /*0ce0*/  LOP3.LUT R245, R9.reuse, 0x34, RZ, 0xfc, !PT ;  /* 0x0000003409f57812 */ /* 0x040fe200078efcff */
[----:B------:R1:W2:Y:S02]  /*0cf0*/  LDG.E.U16 R60, desc[UR14][R4.64] ;  /* 0x0000000e043c7981 */ /* 0x0002a4000c1e1500 */
[C---:B------:R-:W-:Y:S01]  /*0d00*/  IMAD.WIDE.U32 R62, R0.reuse, 0x2, R62 ;  /* 0x00000002003e7825 */ /* 0x040fe200078e003e */
[----:B------:R-:W-:Y:S01]  /*0d10*/  LOP3.LUT R249, R9, 0x2c, RZ, 0xfc, !PT ;  /* 0x0000002c09f97812 */ /* 0x000fe200078efcff */
[----:B------:R1:W2:Y:S02]  /*0d20*/  LDG.E.U16 R61, desc[UR14][R6.64] ;  /* 0x0000000e063d7981 */ /* 0x0002a4000c1e1500 */
[----:B------:R-:W-:Y:S01]  /*0d30*/  IMAD.WIDE.U32 R66, R0, 0x2, R66 ;  /* 0x0000000200427825 */ /* 0x000fe200078e0042 */
[C---:B0-----:R-:W-:Y:S01]  /*0d40*/  LEA R64, P1, R55.reuse, UR4, 0x5 ;  /* 0x0000000437407c11 */ /* 0x041fe2000f8228ff */
[----:B------:R0:W2:Y:S02]  /*0d50*/  LDG.E.U16 R56, desc[UR14][R62.64] ;  /* 0x0000000e3e387981 */ /* 0x0000a4000c1e1500 */
[----:B------:R-:W-:Y:S01]  /*0d60*/  IMAD.SHL.U32 R15, R55, 0x10, RZ ;  /* 0x00000010370f7824 */ /* 0x000fe200078e00ff */
[----:B------:R-:W-:Y:S01]  /*0d70*/  LEA R68, P2, R51, UR4, 0x5 ;  /* 0x0000000433447c11 */ /* 0x000fe2000f8428ff */
[----:B------:R0:W2:Y:S01]  /*0d80*/  LDG.E.U16 R59, desc[UR14][R66.64] ;  /* 0x0000000e423b7981 */ /* 0x0000a2000c1e1500 */
[----:B------:R-:W-:-:S02]  /*0d90*/  IMAD.SHL.U32 R3, R57, 0x10, RZ ;  /* 0x0000001039037824 */ /* 0x000fc400078e00ff */
[----:B-1----:R-:W-:Y:S01]  /*0da0*/  IMAD.SHL.U32 R4, R51, 0x10, RZ ;  /* 0x0000001033047824 */ /* 0x002fe200078e00ff */
[----:B------:R-:W-:Y:S01]  /*0db0*/  LEA.HI.X R65, R15, UR5, RZ, 0x1, P1 ;  /* 0x000000050f417c11 */ /* 0x000fe200088f0cff */
[----:B------:R-:W-:Y:S01]  /*0dc0*/  IMAD.SHL.U32 R6, R245, 0x10, RZ ;  /* 0x00000010f5067824 */ /* 0x000fe200078e00ff */
[----:B0-----:R-:W-:Y:S01]  /*0dd0*/  LEA R62, P0, R57, UR4, 0x5 ;  /* 0x00000004393e7c11 */ /* 0x001fe2000f8028ff */
[----:B------:R-:W-:Y:S01]  /*0de0*/  IMAD.SHL.U32 R5, R249, 0x10, RZ ;  /* 0x00000010f9057824 */ /* 0x000fe200078e00ff */
[----:B------:R-:W-:Y:S02]  /*0df0*/  LEA R66, P4, R245, UR4, 0x5 ;  /* 0x00000004f5427c11 */ /* 0x000fe4000f8828ff */
[----:B------:R-:W-:Y:S02]  /*0e00*/  LEA R70, P3, R249, UR4, 0x5 ;  /* 0x00000004f9467c11 */ /* 0x000fe4000f8628ff */
[----:B------:R-:W-:Y:S02]  /*0e10*/  LEA.HI.X R63, R3, UR5, RZ, 0x1, P0 ;  /* 0x00000005033f7c11 */ /* 0x000fe400080f0cff */
[----:B------:R-:W-:-:S02]  /*0e20*/  LEA.HI.X R69, R4, UR5, RZ, 0x1, P2 ;  /* 0x0000000504457c11 */ /* 0x000fc400090f0cff */
[----:B------:R-:W-:Y:S01]  /*0e30*/  LEA.HI.X R67, R6, UR5, RZ, 0x1, P4 ;  /* 0x0000000506437c11 */ /* 0x000fe2000a0f0cff */
[C---:B------:R-:W-:Y:S01]  /*0e40*/  IMAD.WIDE.U32 R6, R0.reuse, 0x2, R64 ;  /* 0x0000000200067825 */ /* 0x040fe200078e0040 */
[----:B------:R-:W-:Y:S02]  /*0e50*/  LOP3.LUT R237, R9, 0x44, RZ, 0xfc, !PT ;  /* 0x0000004409ed7812 */ /* 0x000fe400078efcff */
[----:B------:R-:W-:Y:S01]  /*0e60*/  LEA.HI.X R71, R5, UR5, RZ, 0x1, P3 ;  /* 0x0000000505477c11 */ /* 0x000fe200098f0cff */
[C---:B------:R-:W-:Y:S01]  /*0e70*/  IMAD.WIDE.U32 R4, R0.reuse, 0x2, R62 ;  /* 0x0000000200047825 */ /* 0x040fe200078e003e */
[C---:B------:R-:W-:Y:S01]  /*0e80*/  LOP3.LUT R233, R9.reuse, 0x4c, RZ, 0xfc, !PT ;  /* 0x0000004c09e97812 */ /* 0x040fe200078efcff */
[----:B------:R0:W2:Y:S02]  /*0e90*/  LDG.E.U16 R63, desc[UR14][R6.64] ;  /* 0x0000000e063f7981 */ /* 0x0000a4000c1e1500 */
[----:B------:R-:W-:Y:S01]  /*0ea0*/  IMAD.WIDE.U32 R68, R0, 0x2, R68 ;  /* 0x0000000200447825 */ /* 0x000fe200078e0044 */
[----:B------:R-:W-:Y:S01]  /*0eb0*/  LOP3.LUT R241, R9, 0x3c, RZ, 0xfc, !PT ;  /* 0x0000003c09f17812 */ /* 0x000fe200078efcff */
[----:B------:R1:W2:Y:S02]  /*0ec0*/  LDG.E.U16 R62, desc[UR14][R4.64] ;  /* 0x0000000e043e7981 */ /* 0x0002a4000c1e1500 */
[----:B------:R-:W-:-:S02]  /*0ed0*/  IMAD.SHL.U32 R15, R233, 0x10, RZ ;  /* 0x00000010e90f7824 */ /* 0x000fc400078e00ff */
[C---:B0-----:R-:W-:Y:S01]  /*0ee0*/  IMAD.SHL.U32 R7, R237.reuse, 0x10, RZ ;  /* 0x00000010ed077824 */ /* 0x041fe200078e00ff */
[----:B------:R-:W-:Y:S01]  /*0ef0*/  LEA R6, P1, R237, UR4, 0x5 ;  /* 0x00000004ed067c11 */ /* 0x000fe2000f8228ff */
[----:B------:R0:W2:Y:S01]  /*0f00*/  LDG.E.U16 R64, desc[UR14][R68.64] ;  /* 0x0000000e44407981 */ /* 0x0000a2000c1e1500 */
[C---:B------:R-:W-:Y:S02]  /*0f10*/  SHF.L.U32 R3, R241.reuse, 0x4, RZ ;  /* 0x00000004f1037819 */ /* 0x040fe400000006ff */
[----:B-1----:R-:W-:Y:S02]  /*0f20*/  LEA R4, P0, R241, UR4, 0x5 ;  /* 0x00000004f1047c11 */ /* 0x002fe4000f8028ff */
[----:B------:R-:W-:Y:S01]  /*0f30*/  LEA.HI.X R7, R7, UR5, RZ, 0x1, P1 ;  /* 0x0000000507077c11 */ /* 0x000fe200088f0cff */
[----:B------:R-:W-:Y:S01]  /*0f40*/  IMAD.WIDE.U32 R70, R0, 0x2, R70 ;  /* 0x0000000200467825 */ /* 0x000fe200078e0046 */
[----:B0-----:R-:W-:Y:S02]  /*0f50*/  LEA R68, P2, R233, UR4, 0x5 ;  /* 0x00000004e9447c11 */ /* 0x001fe4000f8428ff */
[----:B------:R-:W-:-:S02]  /*0f60*/  LOP3.LUT R229, R9, 0x54, RZ, 0xfc, !PT ;  /* 0x0000005409e57812 */ /* 0x000fc400078efcff */
[----:B------:R-:W-:Y:S01]  /*0f70*/  LEA.HI.X R5, R3, UR5, RZ, 0x1, P0 ;  /* 0x0000000503057c11 */ /* 0x000fe200080f0cff */
[C---:B------:R-:W-:Y:S01]  /*0f80*/  IMAD.WIDE.U32 R6, R0.reuse, 0x2, R6 ;  /* 0x0000000200067825 */ /* 0x040fe200078e0006 */
[----:B------:R-:W-:Y:S01]  /*0f90*/  LEA.HI.X R69, R15, UR5, RZ, 0x1, P2 ;  /* 0x000000050f457c11 */ /* 0x000fe200090f0cff */
[----:B------:R0:W2:Y:S01]  /*0fa0*/  LDG.E.U16 R65, desc[UR14][R70.64] ;  /* 0x0000000e46417981 */ /* 0x0000a2000c1e1500 */
[C---:B------:R-:W-:Y:S01]  /*0fb0*/  LOP3.LUT R217, R9.reuse, 0x6c, RZ, 0xfc, !PT ;  /* 0x0000006c09d97812 */ /* 0x040fe200078efcff */
[C---:B------:R-:W-:Y:S01]  /*0fc0*/  IMAD.WIDE.U32 R66, R0.reuse, 0x2, R66 ;  /* 0x0000000200427825 */ /* 0x040fe200078e0042 */
[C---:B------:R-:W-:Y:S01]  /*0fd0*/  LOP3.LUT R221, R9.reuse, 0x64, RZ, 0xfc, !PT ;  /* 0x0000006409dd7812 */ /* 0x040fe200078efcff */
[----:B------:R1:W2:Y:S01]  /*0fe0*/  LDG.E.U16 R80, desc[UR14][R6.64] ;  /* 0x0000000e06507981 */ /* 0x0002a2000c1e1500 */
[----:B------:R-:W-:Y:S01]  /*0ff0*/  LOP3.LUT R213, R9, 0x74, RZ, 0xfc, !PT ;  /* 0x0000007409d57812 */ /* 0x000fe200078efcff */
[C---:B------:R-:W-:Y:S02]  /*1000*/  IMAD.SHL.U32 R17, R229.reuse, 0x10, RZ ;  /* 0x00000010e5117824 */ /* 0x040fe400078e00ff */
[----:B------:R-:W-:Y:S01]  /*1010*/  IMAD.WIDE.U32 R4, R0, 0x2, R4 ;  /* 0x0000000200047825 */ /* 0x000fe200078e0004 */
[----:B------:R-:W2:Y:S01]  /*1020*/  LDG.E.U16 R66, desc[UR14][R66.64] ;  /* 0x0000000e42427981 */ /* 0x000ea2000c1e1500 */
[----:B0-----:R-:W-:-:S02]  /*1030*/  LEA R70, P3, R229, UR4, 0x5 ;  /* 0x00000004e5467c11 */ /* 0x001fc4000f8628ff */
[C---:B------:R-:W-:Y:S01]  /*1040*/  IMAD.WIDE.U32 R68, R0.reuse, 0x2, R68 ;  /* 0x0000000200447825 */ /* 0x040fe200078e0044 */
[----:B------:R-:W-:Y:S02]  /*1050*/  LOP3.LUT R225, R9, 0x5c, RZ, 0xfc, !PT ;  /* 0x0000005c09e17812 */ /* 0x000fe400078efcff */
[----:B-1----:R-:W-:Y:S01]  /*1060*/  LEA R6, P1, R217, UR4, 0x5 ;  /* 0x00000004d9067c11 */ /* 0x002fe2000f8228ff */
[----:B------:R-:W-:Y:S01]  /*1070*/  IMAD.WIDE.U32 R22, R0, 0x2, R22 ;  /* 0x0000000200167825 */ /* 0x000fe200078e0016 */
[----:B------:R-:W-:Y:S01]  /*1080*/  LEA.HI.X R71, R17, UR5, RZ, 0x1, P3 ;  /* 0x0000000511477c11 */ /* 0x000fe200098f0cff */
[----:B------:R0:W2:Y:S02]  /*1090*/  LDG.E.U16 R81, desc[UR14][R68.64] ;  /* 0x0000000e44517981 */ /* 0x0000a4000c1e1500 */
[----:B------:R-:W-:Y:S02]  /*10a0*/  IMAD.SHL.U32 R7, R217, 0x10, RZ ;  /* 0x00000010d9077824 */ /* 0x000fe400078e00ff */
[----:B------:R1:W2:Y:S01]  /*10b0*/  LDG.E.U16 R67, desc[UR14][R4.64] ;  /* 0x0000000e04437981 */ /* 0x0002a2000c1e1500 */
[----:B------:R-:W-:-:S02]  /*10c0*/  IMAD.SHL.U32 R3, R221, 0x10, RZ ;  /* 0x00000010dd037824 */ /* 0x000fc400078e00ff */
[----:B------:R-:W-:Y:S01]  /*10d0*/  IMAD.SHL.U32 R15, R213, 0x10, RZ ;  /* 0x00000010d50f7824 */ /* 0x000fe200078e00ff */
[----:B------:R-:W-:Y:S01]  /*10e0*/  LEA.HI.X R7, R7, UR5, RZ, 0x1, P1 ;  /* 0x0000000507077c11 */ /* 0x000fe200088f0cff */
[----:B------:R1:W2:Y:S01]  /*10f0*/  LDG.E.U16 R22, desc[UR14][R22.64] ;  /* 0x0000000e16167981 */ /* 0x0002a2000c1e1500 */
[----:B0-----:R-:W-:Y:S02]  /*1100*/  LEA R68, P2, R213, UR4, 0x5 ;  /* 0x00000004d5447c11 */ /* 0x001fe4000f8428ff */
[----:B-1----:R-:W-:Y:S01]  /*1110*/  LEA R4, P0, R221, UR4, 0x5 ;  /* 0x00000004dd047c11 */ /* 0x002fe2000f8028ff */
[----:B------:R-:W-:Y:S01]  /*1120*/  IMAD.WIDE.U32 R70, R0, 0x2, R70 ;  /* 0x0000000200467825 */ /* 0x000fe200078e0046 */
[----:B------:R-:W-:Y:S02]  /*1130*/  LOP3.LUT R209, R9, 0x7c, RZ, 0xfc, !PT ;  /* 0x0000007c09d17812 */ /* 0x000fe400078efcff */
[----:B------:R-:W-:Y:S01]  /*1140*/  LEA.HI.X R5, R3, UR5, RZ, 0x1, P0 ;  /* 0x0000000503057c11 */ /* 0x000fe200080f0cff */
[----:B------:R-:W-:Y:S01]  /*1150*/  IMAD.SHL.U32 R23, R225, 0x10, RZ ;  /* 0x00000010e1177824 */ /* 0x000fe200078e00ff */
[----:B------:R-:W-:-:S02]  /*1160*/  LEA.HI.X R69, R15, UR5, RZ, 0x1, P2 ;  /* 0x000000050f457c11 */ /* 0x000fc400090f0cff */
[----:B------:R-:W-:Y:S01]  /*1170*/  LEA R72, P4, R225, UR4, 0x5 ;  /* 0x00000004e1487c11 */ /* 0x000fe2000f8828ff */
[C---:B------:R-:W-:Y:S01]  /*1180*/  IMAD.WIDE.U32 R6, R0.reuse, 0x2, R6 ;  /* 0x0000000200067825 */ /* 0x040fe200078e0006 */
[----:B------:R-:W-:Y:S01]  /*1190*/  LOP3.LUT R161, R9, 0x94, RZ, 0xfc, !PT ;  /* 0x0000009409a17812 */ /* 0x000fe200078efcff */
[----:B------:R0:W2:Y:S01]  /*11a0*/  LDG.E.U16 R82, desc[UR14][R70.64] ;  /* 0x0000000e46527981 */ /* 0x0000a2000c1e1500 */
[----:B------:R-:W-:Y:S01]  /*11b0*/  LEA.HI.X R73, R23, UR5, RZ, 0x1, P4 ;  /* 0x0000000517497c11 */ /* 0x000fe2000a0f0cff */
[----:B------:R-:W-:Y:S01]  /*11c0*/  IMAD.SHL.U32 R17, R209, 0x10, RZ ;  /* 0x00000010d1117824 */ /* 0x000fe200078e00ff */
[C---:B------:R-:W-:Y:S01]  /*11d0*/  LOP3.LUT R47, R9.reuse, 0x9c, RZ, 0xfc, !PT ;  /* 0x0000009c092f7812 */ /* 0x040fe200078efcff */
[C---:B------:R-:W-:Y:S01]  /*11e0*/  IMAD.WIDE.U32 R4, R0.reuse, 0x2, R4 ;  /* 0x0000000200047825 */ /* 0x040fe200078e0004 */
[----:B------:R-:W-:Y:S01]  /*11f0*/  LOP3.LUT R201, R9, 0x8c, RZ, 0xfc, !PT ;  /* 0x0000008c09c97812 */ /* 0x000fe200078efcff */
[----:B------:R1:W2:Y:S02]  /*1200*/  LDG.E.U16 R85, desc[UR14][R6.64] ;  /* 0x0000000e06557981 */ /* 0x0002a4000c1e1500 */
[C---:B------:R-:W-:Y:S01]  /*1210*/  IMAD.WIDE.U32 R68, R0.reuse, 0x2, R68 ;  /* 0x0000000200447825 */ /* 0x040fe200078e0044 */
[----:B0-----:R-:W-:Y:S01]  /*1220*/  LEA R70, P3, R209, UR4, 0x5 ;  /* 0x00000004d1467c11 */ /* 0x001fe2000f8628ff */
[----:B------:R0:W2:Y:S02]  /*1230*/  LDG.E.U16 R84, desc[UR14][R4.64] ;  /* 0x0000000e04547981 */ /* 0x0000a4000c1e1500 */
[----:B------:R-:W-:Y:S01]  /*1240*/  IMAD.WIDE.U32 R72, R0, 0x2, R72 ;  /* 0x0000000200487825 */ /* 0x000fe200078e0048 */
[----:B------:R-:W-:-:S02]  /*1250*/  LOP3.LUT R205, R9, 0x84, RZ, 0xfc, !PT ;  /* 0x0000008409cd7812 */ /* 0x000fc400078efcff */
[----:B------:R-:W-:Y:S01]  /*1260*/  LEA.HI.X R71, R17, UR5, RZ, 0x1, P3 ;  /* 0x0000000511477c11 */ /* 0x000fe200098f0cff */
[C---:B-1----:R-:W-:Y:S01]  /*1270*/  IMAD.SHL.U32 R7, R161.reuse, 0x10, RZ ;  /* 0x00000010a1077824 */ /* 0x042fe200078e00ff */
[----:B------:R1:W2:Y:S01]  /*1280*/  LDG.E.U16 R86, desc[UR14][R68.64] ;  /* 0x0000000e44567981 */ /* 0x0002a2000c1e1500 */
[----:B------:R-:W-:Y:S01]  /*1290*/  LEA R6, P1, R161, UR4, 0x5 ;  /* 0x00000004a1067c11 */ /* 0x000fe2000f8228ff */
[----:B------:R-:W-:Y:S01]  /*12a0*/  IMAD.SHL.U32 R15, R47, 0x10, RZ ;  /* 0x000000102f0f7824 */ /* 0x000fe200078e00ff */
[C---:B------:R-:W-:Y:S01]  /*12b0*/  SHF.L.U32 R3, R201.reuse, 0x4, RZ ;  /* 0x00000004c9037819 */ /* 0x040fe200000006ff */
[----:B------:R1:W2:Y:S01]  /*12c0*/  LDG.E.U16 R83, desc[UR14][R72.64] ;  /* 0x0000000e48537981 */ /* 0x0002a2000c1e1500 */
[----:B0-----:R-:W-:Y:S01]  /*12d0*/  LEA R4, P0, R201, UR4, 0x5 ;  /* 0x00000004c9047c11 */ /* 0x001fe2000f8028ff */
[----:B------:R-:W-:Y:S01]  /*12e0*/  IMAD.SHL.U32 R23, R205, 0x10, RZ ;  /* 0x00000010cd177824 */ /* 0x000fe200078e00ff */
[----:B------:R-:W-:Y:S02]  /*12f0*/  LEA.HI.X R7, R7, UR5, RZ, 0x1, P1 ;  /* 0x0000000507077c11 */ /* 0x000fe400088f0cff */
[----:B-1----:R-:W-:Y:S01]  /*1300*/  LEA R68, P2, R47, UR4, 0x5 ;  /* 0x000000042f447c11 */ /* 0x002fe2000f8428ff */
[----:B------:R-:W-:Y:S01]  /*1310*/  IMAD.WIDE.U32 R70, R0, 0x2, R70 ;  /* 0x0000000200467825 */ /* 0x000fe200078e0046 */
[----:B------:R-:W-:-:S02]  /*1320*/  LEA.HI.X R5, R3, UR5, RZ, 0x1, P0 ;  /* 0x0000000503057c11 */ /* 0x000fc400080f0cff */
[----:B------:R-:W-:Y:S02]  /*1330*/  LEA.HI.X R69, R15, UR5, RZ, 0x1, P2 ;  /* 0x000000050f457c11 */ /* 0x000fe400090f0cff */
[----:B------:R-:W-:Y:S02]  /*1340*/  LEA R72, P4, R205, UR4, 0x5 ;  /* 0x00000004cd487c11 */ /* 0x000fe4000f8828ff */
[----:B------:R-:W-:Y:S01]  /*1350*/  LOP3.LUT R185, R9, 0xac, RZ, 0xfc, !PT ;  /* 0x000000ac09b97812 */ /* 0x000fe200078efcff */
        /* <DEDUP_REMOVED lines=8> */
[C---:B------:R-:W-:Y:S01]  /*13e0*/  IMAD.WIDE.U32 R68, R0.reuse, 0x2, R68 ;  /* 0x0000000200447825 */ /* 0x040fe200078e0044 */
[C---:B------:R-:W-:Y:S01]  /*13f0*/  LEA R76, P4, R185.reuse, UR4, 0x5 ;  /* 0x00000004b94c7c11 */ /* 0x040fe2000f8828ff */
[----:B------:R1:W2:Y:S02]  /*1400*/  LDG.E.U16 R91, desc[UR14][R4.64] ;  /* 0x0000000e045b7981 */ /* 0x0002a4000c1e1500 */
[----:B0-----:R-:W-:Y:S01]  /*1410*/  IMAD.SHL.U32 R70, R185, 0x10, RZ ;  /* 0x00000010b9467824 */ /* 0x001fe200078e00ff */
[C---:B------:R-:W-:Y:S01]  /*1420*/  LOP3.LUT R181, R9.reuse, 0xb4, RZ, 0xfc, !PT ;  /* 0x000000b409b57812 */ /* 0x040fe200078efcff */
[----:B------:R-:W-:Y:S01]  /*1430*/  IMAD.WIDE.U32 R72, R0, 0x2, R72 ;  /* 0x0000000200487825 */ /* 0x000fe200078e0048 */
[----:B------:R0:W2:Y:S01]  /*1440*/  LDG.E.U16 R93, desc[UR14][R68.64] ;  /* 0x0000000e445d7981 */ /* 0x0000a2000c1e1500 */
[----:B------:R-:W-:-:S02]  /*1450*/  LOP3.LUT R169, R9, 0xcc, RZ, 0xfc, !PT ;  /* 0x000000cc09a97812 */ /* 0x000fc400078efcff */
[C---:B------:R-:W-:Y:S01]  /*1460*/  IMAD.SHL.U32 R23, R17.reuse, 0x10, RZ ;  /* 0x0000001011177824 */ /* 0x040fe200078e00ff */
[----:B------:R-:W-:Y:S01]  /*1470*/  LEA R74, P3, R17, UR4, 0x5 ;  /* 0x00000004114a7c11 */ /* 0x000fe2000f8628ff */
[----:B-1----:R-:W-:Y:S01]  /*1480*/  IMAD.SHL.U32 R7, R173, 0x10, RZ ;  /* 0x00000010ad077824 */ /* 0x002fe200078e00ff */
[----:B------:R-:W-:Y:S01]  /*1490*/  LEA.HI.X R77, R70, UR5, RZ, 0x1, P4 ;  /* 0x00000005464d7c11 */ /* 0x000fe2000a0f0cff */
[C---:B------:R-:W-:Y:S01]  /*14a0*/  IMAD.SHL.U32 R5, R177.reuse, 0x10, RZ ;  /* 0x00000010b1057824 */ /* 0x040fe200078e00ff */
[----:B------:R-:W-:Y:S01]  /*14b0*/  LEA R70, P1, R177, UR4, 0x5 ;  /* 0x00000004b1467c11 */ /* 0x000fe2000f8228ff */
[----:B------:R1:W2:Y:S01]  /*14c0*/  LDG.E.U16 R89, desc[UR14][R72.64] ;  /* 0x0000000e48597981 */ /* 0x0002a2000c1e1500 */
[----:B0-----:R-:W-:Y:S01]  /*14d0*/  LEA R68, P2, R173, UR4, 0x5 ;  /* 0x00000004ad447c11 */ /* 0x001fe2000f8428ff */
[----:B------:R-:W-:Y:S01]  /*14e0*/  IMAD.SHL.U32 R3, R181, 0x10, RZ ;  /* 0x00000010b5037824 */ /* 0x000fe200078e00ff */
[----:B------:R-:W-:Y:S01]  /*14f0*/  LOP3.LUT R165, R9, 0xd4, RZ, 0xfc, !PT ;  /* 0x000000d409a57812 */ /* 0x000fe200078efcff */
[----:B------:R-:W-:Y:S01]  /*1500*/  IMAD.SHL.U32 R15, R169, 0x10, RZ ;  /* 0x00000010a90f7824 */ /* 0x000fe200078e00ff */
[----:B------:R-:W-:-:S02]  /*1510*/  LEA.HI.X R75, R23, UR5, RZ, 0x1, P3 ;  /* 0x00000005174b7c11 */ /* 0x000fc400098f0cff */
[----:B------:R-:W-:Y:S02]  /*1520*/  LEA.HI.X R69, R7, UR5, RZ, 0x1, P2 ;  /* 0x0000000507457c11 */ /* 0x000fe400090f0cff */
[----:B------:R-:W-:Y:S02]  /*1530*/  LEA R6, P3, R169, UR4, 0x5 ;  /* 0x00000004a9067c11 */ /* 0x000fe4000f8628ff */
[----:B-1----:R-:W-:Y:S02]  /*1540*/  LEA R72, P0, R181, UR4, 0x5 ;  /* 0x00000004b5487c11 */ /* 0x002fe4000f8028ff */
[----:B------:R-:W-:Y:S01]  /*1550*/  LEA.HI.X R71, R5, UR5, RZ, 0x1, P1 ;  /* 0x0000000505477c11 */ /* 0x000fe200088f0cff */
[C---:B------:R-:W-:Y:S01]  /*1560*/  IMAD.SHL.U32 R23, R165.reuse, 0x10, RZ ;  /* 0x00000010a5177824 */ /* 0x040fe200078e00ff */
[----:B------:R-:W-:Y:S01]  /*1570*/  LEA R4, P4, R165, UR4, 0x5 ;  /* 0x00000004a5047c11 */ /* 0x000fe2000f8828ff */
[----:B------:R-:W-:Y:S01]  /*1580*/  IMAD.WIDE.U32 R74, R0, 0x2, R74 ;  /* 0x00000002004a7825 */ /* 0x000fe200078e004a */
[----:B------:R-:W-:-:S02]  /*1590*/  LEA.HI.X R73, R3, UR5, RZ, 0x1, P0 ;  /* 0x0000000503497c11 */ /* 0x000fc400080f0cff */
[----:B------:R-:W-:Y:S01]  /*15a0*/  LEA.HI.X R7, R15, UR5, RZ, 0x1, P3 ;  /* 0x000000050f077c11 */ /* 0x000fe200098f0cff */
[C---:B------:R-:W-:Y:S01]  /*15b0*/  IMAD.WIDE.U32 R68, R0.reuse, 0x2, R68 ;  /* 0x0000000200447825 */ /* 0x040fe200078e0044 */
[C---:B------:R-:W-:Y:S01]  /*15c0*/  LOP3.LUT R153, R9.reuse, 0xe4, RZ, 0xfc, !PT ;  /* 0x000000e409997812 */ /* 0x040fe200078efcff */
[----:B------:R0:W2:Y:S01]  /*15d0*/  LDG.E.U16 R94, desc[UR14][R74.64] ;  /* 0x0000000e4a5e7981 */ /* 0x0000a2000c1e1500 */
        /* <DEDUP_REMOVED lines=9> */
[----:B------:R-:W-:Y:S01]  /*1670*/  IMAD.WIDE.U32 R6, R0, 0x2, R6 ;  /* 0x0000000200067825 */ /* 0x000fe200078e0006 */
[C---:B------:R-:W-:Y:S01]  /*1680*/  SHF.L.U32 R3, R159.reuse, 0x4, RZ ;  /* 0x000000049f037819 */ /* 0x040fe200000006ff */
[----:B------:R4:W2:Y:S01]  /*1690*/  LDG.E.U16 R96, desc[UR14][R72.64] ;  /* 0x0000000e48607981 */ /* 0x0008a2000c1e1500 */
[----:B0-----:R-:W-:Y:S01]  /*16a0*/  LEA R74, P0, R159, UR4, 0x5 ;  /* 0x000000049f4a7c11 */ /* 0x001fe2000f8028ff */
[----:B-1----:R-:W-:-:S02]  /*16b0*/  IMAD.SHL.U32 R68, R153, 0x10, RZ ;  /* 0x0000001099447824 */ /* 0x002fc400078e00ff */
[----:B------:R-:W-:Y:S01]  /*16c0*/  IMAD.WIDE.U32 R76, R0, 0x2, R76 ;  /* 0x00000002004c7825 */ /* 0x000fe200078e004c */
[----:B------:R0:W2:Y:S01]  /*16d0*/  LDG.E.U16 R99, desc[UR14][R6.64] ;  /* 0x0000000e06637981 */ /* 0x0000a2000c1e1500 */
[----:B----4-:R-:W-:Y:S02]  /*16e0*/  LEA R70, P1, R153, UR4, 0x5 ;  /* 0x0000000499467c11 */ /* 0x010fe4000f8228ff */
[----:B------:R-:W-:Y:S01]  /*16f0*/  IMAD.SHL.U32 R69, R15, 0x10, RZ ;  /* 0x000000100f457824 */ /* 0x000fe200078e00ff */
[----:B------:R-:W-:Y:S01]  /*1700*/  LEA.HI.X R75, R3, UR5, RZ, 0x1, P0 ;  /* 0x00000005034b7c11 */ /* 0x000fe200080f0cff */
[----:B------:R-:W-:Y:S01]  /*1710*/  IMAD.SHL.U32 R3, R9, 0x10, RZ ;  /* 0x0000001009037824 */ /* 0x000fe200078e00ff */
[----:B------:R-:W-:Y:S01]  /*1720*/  LEA.HI.X R71, R68, UR5, RZ, 0x1, P1 ;  /* 0x0000000544477c11 */ /* 0x000fe200088f0cff */
[----:B------:R1:W4:Y:S01]  /*1730*/  LDG.E.U16 R95, desc[UR14][R76.64] ;  /* 0x0000000e4c5f7981 */ /* 0x000322000c1e1500 */
[----:B------:R-:W-:Y:S01]  /*1740*/  LEA R72, P0, R15, UR4, 0x5 ;  /* 0x000000040f487c11 */ /* 0x000fe2000f8028ff */
[C---:B0-----:R-:W-:Y:S01]  /*1750*/  IMAD.SHL.U32 R7, R23.reuse, 0x10, RZ ;  /* 0x0000001017077824 */ /* 0x041fe200078e00ff */
[----:B------:R-:W-:-:S02]  /*1760*/  LEA R6, P2, R23, UR4, 0x5 ;  /* 0x0000000417067c11 */ /* 0x000fc4000f8428ff */
[----:B------:R-:W-:Y:S02]  /*1770*/  LEA R68, P1, R9, UR4, 0x5 ;  /* 0x0000000409447c11 */ /* 0x000fe4000f8228ff */
[----:B------:R-:W-:Y:S01]  /*1780*/  LEA.HI.X R73, R69, UR5, RZ, 0x1, P0 ;  /* 0x0000000545497c11 */ /* 0x000fe200080f0cff */
[C---:B-1----:R-:W-:Y:S01]  /*1790*/  IMAD.WIDE.U32 R76, R0.reuse, 0x2, R4 ;  /* 0x00000002004c7825 */ /* 0x042fe200078e0004 */
[----:B------:R-:W-:Y:S01]  /*17a0*/  LEA.HI.X R7, R7, UR5, RZ, 0x1, P2 ;  /* 0x0000000507077c11 */ /* 0x000fe200090f0cff */
[----:B------:R-:W0:Y:S01]  /*17b0*/  LDC.64 R4, c[0x0][0x218] ;  /* 0x00008600ff047b82 */ /* 0x000e220000000a00 */
[----:B------:R-:W-:Y:S01]  /*17c0*/  LEA.HI.X R69, R3, UR5, RZ, 0x1, P1 ;  /* 0x0000000503457c11 */ /* 0x000fe200088f0cff */
[C---:B------:R-:W-:Y:S01]  /*17d0*/  IMAD.WIDE.U32 R74, R0.reuse, 0x2, R74 ;  /* 0x00000002004a7825 */ /* 0x040fe200078e004a */
[----:B------:R1:W4:Y:S03]  /*17e0*/  LDG.E.U16 R100, desc[UR14][R76.64] ;  /* 0x0000000e4c647981 */ /* 0x000326000c1e1500 */
[----:B------:R-:W-:-:S02]  /*17f0*/  IMAD.WIDE.U32 R72, R0, 0x2, R72 ;  /* 0x0000000200487825 */ /* 0x000fc400078e0048 */
[----:B------:R-:W4:Y:S02]  /*1800*/  LDG.E.U16 R75, desc[UR14][R74.64] ;  /* 0x0000000e4a4b7981 */ /* 0x000f24000c1e1500 */
[C---:B------:R-:W-:Y:S02]  /*1810*/  IMAD.WIDE.U32 R78, R0.reuse, 0x2, R68 ;  /* 0x00000002004e7825 */ /* 0x040fe400078e0044 */
[----:B------:R-:W4:Y:S02]  /*1820*/  LDG.E.U16 R72, desc[UR14][R72.64] ;  /* 0x0000000e48487981 */ /* 0x000f24000c1e1500 */
[C---:B-1----:R-:W-:Y:S02]  /*1830*/  IMAD.WIDE.U32 R76, R0.reuse, 0x2, R6 ;  /* 0x00000002004c7825 */ /* 0x042fe400078e0006 */
[----:B------:R-:W4:Y:S02]  /*1840*/  LDG.E.U16 R78, desc[UR14][R78.64] ;  /* 0x0000000e4e4e7981 */ /* 0x000f24000c1e1500 */
[----:B------:R-:W-:-:S02]  /*1850*/  IMAD.WIDE.U32 R70, R0, 0x2, R70 ;  /* 0x0000000200467825 */ /* 0x000fc400078e0046 */
[----:B------:R-:W4:Y:S04]  /*1860*/  LDG.E.U16 R76, desc[UR14][R76.64] ;  /* 0x0000000e4c4c7981 */ /* 0x000f28000c1e1500 */
[----:B------:R1:W4:Y:S01]  /*1870*/  LDG.E.U16 R101, desc[UR14][R70.64] ;  /* 0x0000000e46657981 */ /* 0x000322000c1e1500 */
[C---:B------:R-:W-:Y:S01]  /*1880*/  IMAD.SHL.U32 R102, R43.reuse, 0x2, RZ ;  /* 0x000000022b667824 */ /* 0x040fe200078e00ff */
[----:B0-----:R-:W-:Y:S01]  /*1890*/  LEA R68, P0, R43, R4, 0x2 ;  /* 0x000000042b447211 */ /* 0x001fe200078010ff */
[----:B------:R-:W-:Y:S01]  /*18a0*/  IMAD.SHL.U32 R90, R53, 0x40, RZ ;  /* 0x00000040355a7824 */ /* 0x000fe200078e00ff */
[----:B------:R-:W-:Y:S01]  /*18b0*/  LOP3.LUT R3, R2, 0x1f, RZ, 0xc0, !PT ;  /* 0x0000001f02037812 */ /* 0x000fe200078ec0ff */
[----:B------:R-:W-:Y:S01]  /*18c0*/  IMAD.SHL.U32 R88, R41, 0x40, RZ ;  /* 0x0000004029587824 */ /* 0x000fe200078e00ff */
[----:B------:R-:W-:-:S02]  /*18d0*/  LEA.HI.X R69, R102, R5, RZ, 0x1, P0 ;  /* 0x0000000566457211 */ /* 0x000fc400000f0cff */
[-C--:B------:R-:W-:Y:S02]  /*18e0*/  LEA R6, P1, R41, R4.reuse, 0x7 ;  /* 0x0000000429067211 */ /* 0x080fe400078238ff */
[-C--:B-1----:R-:W-:Y:S01]  /*18f0*/  LEA R70, P0, R53, R4.reuse, 0x7 ;  /* 0x0000000435467211 */ /* 0x082fe200078038ff */
[----:B------:R-:W-:Y:S01]  /*1900*/  IMAD.WIDE.U32 R68, R3, 0x2, R68 ;  /* 0x0000000203447825 */ /* 0x000fe200078e0044 */
[-C--:B------:R-:W-:Y:S02]  /*1910*/  LEA.HI.X R7, R88, R5.reuse, RZ, 0x1, P1 ;  /* 0x0000000558077211 */ /* 0x080fe400008f0cff */
[----:B------:R-:W-:Y:S01]  /*1920*/  LEA.HI.X R71, R90, R5, RZ, 0x1, P0 ;  /* 0x000000055a477211 */ /* 0x000fe200000f0cff */
[----:B------:R-:W-:Y:S01]  /*1930*/  IMAD.SHL.U32 R108, R2, 0x100, RZ ;  /* 0x00000100026c7824 */ /* 0x000fe200078e00ff */
[C---:B------:R-:W-:Y:S01]  /*1940*/  LEA R4, P0, R49.reuse, R4, 0x7 ;  /* 0x0000000431047211 */ /* 0x040fe200078038ff */
[----:B------:R-:W-:Y:S01]  /*1950*/  IMAD.SHL.U32 R74, R49, 0x40, RZ ;  /* 0x00000040314a7824 */ /* 0x000fe200078e00ff */
[----:B------:R-:W4:Y:S01]  /*1960*/  LDG.E.U16 R73, desc[UR14][R68.64] ;  /* 0x0000000e44497981 */ /* 0x000f22000c1e1500 */
[----:B------:R-:W-:Y:S01]  /*1970*/  IMAD.WIDE.U32 R70, R3, 0x2, R70 ;  /* 0x0000000203467825 */ /* 0x000fe200078e0046 */
[----:B------:R-:W-:-:S02]  /*1980*/  SHF.R.S32.HI R109, RZ, 0x5, R2 ;  /* 0x00000005ff6d7819 */ /* 0x000fc40000011402 */
[----:B------:R0:W4:Y:S01]  /*1990*/  LDG.E.U16 R77, desc[UR14][R68.64+0x40] ;  /* 0x0000400e444d7981 */ /* 0x000122000c1e1500 */
[----:B------:R-:W-:Y:S01]  /*19a0*/  IMAD.WIDE.U32 R6, R3, 0x2, R6 ;  /* 0x0000000203067825 */ /* 0x000fe200078e0006 */
[----:B------:R-:W-:Y:S02]  /*19b0*/  LOP3.LUT R108, R108, 0x1800, RZ, 0xc0, !PT ;  /* 0x000018006c6c7812 */ /* 0x000fe400078ec0ff */
[----:B------:R-:W-:Y:S01]  /*19c0*/  LEA.HI.X R5, R74, R5, RZ, 0x1, P0 ;  /* 0x000000054a057211 */ /* 0x000fe200000f0cff */
[----:B------:R-:W4:Y:S04]  /*19d0*/  LDG.E.U16 R79, desc[UR14][R70.64] ;  /* 0x0000000e464f7981 */ /* 0x000f28000c1e1500 */
[----:B------:R1:W4:Y:S01]  /*19e0*/  LDG.E.U16 R103, desc[UR14][R70.64+0x40] ;  /* 0x0000400e46677981 */ /* 0x000322000c1e1500 */
[----:B0-----:R-:W-:-:S03]  /*19f0*/  IMAD.SHL.U32 R69, R2, 0x10, RZ ;  /* 0x0000001002457824 */ /* 0x001fc600078e00ff */
[----:B------:R-:W4:Y:S04]  /*1a00*/  LDG.E.U16 R104, desc[UR14][R6.64] ;  /* 0x0000000e06687981 */ /* 0x000f28000c1e1500 */
[----:B------:R0:W4:Y:S01]  /*1a10*/  LDG.E.U16 R105, desc[UR14][R6.64+0x40] ;  /* 0x0000400e06697981 */ /* 0x000122000c1e1500 */
[----:B-1----:R-:W-:Y:S01]  /*1a20*/  SGXT R70, R109, 0x1 ;  /* 0x000000016d46781a */ /* 0x002fe20000000200 */
[----:B------:R-:W-:Y:S01]  /*1a30*/  IMAD.WIDE.U32 R4, R3, 0x2, R4 ;  /* 0x0000000203047825 */ /* 0x000fe200078e0004 */
[----:B------:R-:W1:Y:S01]  /*1a40*/  S2UR UR12, SR_CgaCtaId ;  /* 0x00000000000c79c3 */ /* 0x000e620000008800 */
[----:B------:R-:W-:-:S03]  /*1a50*/  SHF.L.U32 R68, R2, 0x5, RZ ;  /* 0x0000000502447819 */ /* 0x000fc600000006ff */
[----:B------:R-:W4:Y:S01]  /*1a60*/  LDG.E.U16 R106, desc[UR14][R4.64] ;  /* 0x0000000e046a7981 */ /* 0x000f22000c1e1500 */
[----:B0-----:R-:W-:-:S03]  /*1a70*/  LOP3.LUT R7, R108, 0x70, R69, 0xf8, !PT ;  /* 0x000000706c077812 */ /* 0x001fc600078ef845 */
[----:B------:R0:W4:Y:S01]  /*1a80*/  LDG.E.U16 R107, desc[UR14][R4.64+0x40] ;  /* 0x0000400e046b7981 */ /* 0x000122000c1e1500 */
[----:B------:R-:W-:Y:S01]  /*1a90*/  LOP3.LUT R71, R7, 0x2010, R70, 0x78, !PT ;  /* 0x0000201007477812 */ /* 0x000fe200078e7846 */
[----:B------:R-:W-:Y:S01]  /*1aa0*/  IMAD R7, R43, 0x2, R3 ;  /* 0x000000022b077824 */ /* 0x000fe200078e0203 */
[----:B------:R-:W-:Y:S02]  /*1ab0*/  LOP3.LUT R68, R68, 0x60, RZ, 0xc0, !PT ;  /* 0x0000006044447812 */ /* 0x000fe400078ec0ff */
[----:B------:R-:W-:Y:S01]  /*1ac0*/  SHF.R.S32.HI R6, RZ, 0x2, R2 ;  /* 0x00000002ff067819 */ /* 0x000fe20000011402 */
[----:B------:R-:W-:Y:S02]  /*1ad0*/  IMAD.SHL.U32 R7, R7, 0x2, RZ ;  /* 0x0000000207077824 */ /* 0x000fe400078e00ff */
[--C-:B0-----:R-:W-:Y:S01]  /*1ae0*/  IMAD R5, R0, 0x2, R43.reuse ;  /* 0x0000000200057824 */ /* 0x101fe200078e022b */
[----:B------:R-:W-:Y:S01]  /*1af0*/  SHF.R.U32.HI R0, RZ, 0x1, R43 ;  /* 0x00000001ff007819 */ /* 0x000fe2000001162b */
[----:B------:R-:W-:Y:S01]  /*1b00*/  IMAD.SHL.U32 R4, R2, 0x2, RZ ;  /* 0x0000000202047824 */ /* 0x000fe200078e00ff */
[----:B------:R-:W-:-:S02]  /*1b10*/  LOP3.LUT R69, R68, 0x780, R69, 0xf8, !PT ;  /* 0x0000078044457812 */ /* 0x000fc400078ef845 */
[----:B------:R-:W-:Y:S02]  /*1b20*/  SGXT R2, R6, 0x1 ;  /* 0x000000010602781a */ /* 0x000fe40000000200 */
[----:B------:R-:W-:Y:S02]  /*1b30*/  LOP3.LUT R68, R7, R0, RZ, 0x3c, !PT ;  /* 0x0000000007447212 */ /* 0x000fe400078e3cff */
[----:B------:R-:W0:Y:S01]  /*1b40*/  LDC.64 R6, c[0x0][0x220] ;  /* 0x00008800ff067b82 */ /* 0x000e220000000a00 */
[----:B------:R-:W-:Y:S02]  /*1b50*/  UMOV UR4, 0x400 ;  /* 0x0000040000047882 */ /* 0x000fe40000000000 */
[----:B-1----:R-:W-:Y:S01]  /*1b60*/  ULEA UR12, UR12, UR4, 0x18 ;  /* 0x000000040c0c7291 */ /* 0x002fe2000f8ec03f */
[----:B------:R-:W-:-:S08]  /*1b70*/  LOP3.LUT R4, R4, 0x80, RZ, 0xc0, !PT ;  /* 0x0000008004047812 */ /* 0x000fd000078ec0ff */
[----:B-----5:R0:W-:Y:S01]  /*1b80*/  STS.U16 [R5+UR12+0x1600], R42 ;  /* 0x0016002a05007988 */ /* 0x0201e2000800040c */
[----:B------:R-:W-:Y:S02]  /*1b90*/  IADD3 R0, R71, UR12, R4 ;  /* 0x0000000c47007c10 */ /* 0x000fe4000fffe004 */
[----:B------:R-:W-:Y:S01]  /*1ba0*/  LOP3.LUT R4, R5, 0x10, RZ, 0x3c, !PT ;  /* 0x0000001005047812 */ /* 0x000fe200078e3cff */
[----:B------:R1:W-:Y:S01]  /*1bb0*/  STS.U16 [R5+UR12+0x1300], R38 ;  /* 0x0013002605007988 */ /* 0x0003e2000800040c */
[----:B0-----:R-:W-:-:S03]  /*1bc0*/  LEA R42, P0, R43, R6, 0x3 ;  /* 0x000000062b2a7211 */ /* 0x001fc600078018ff */
[----:B---3--:R0:W-:Y:S01]  /*1bd0*/  STS.U16 [R5+UR12+0x1500], R40 ;  /* 0x0015002805007988 */ /* 0x0081e2000800040c */
[----:B------:R-:W-:Y:S02]  /*1be0*/  LEA.HI.X R43, R102, R7, RZ, 0x2, P0 ;  /* 0x00000007662b7211 */ /* 0x000fe400000f14ff */
[-C--:B-1----:R-:W-:Y:S01]  /*1bf0*/  LEA R38, P0, R53, R6.reuse, 0x8 ;  /* 0x0000000635267211 */ /* 0x082fe200078040ff */
[----:B------:R1:W-:Y:S01]  /*1c00*/  STS.U16 [R5+UR12+0x1000], R34 ;  /* 0x0010002205007988 */ /* 0x0003e2000800040c */
[----:B0-----:R-:W-:-:S03]  /*1c10*/  LEA R40, P1, R41, R6, 0x8 ;  /* 0x0000000629287211 */ /* 0x001fc600078240ff */
[----:B------:R0:W-:Y:S01]  /*1c20*/  STS.U16 [R5+UR12+0x100], R10 ;  /* 0x0001000a05007988 */ /* 0x0001e2000800040c */
[----:B------:R-:W-:-:S03]  /*1c30*/  IMAD.WIDE.U32 R188, R3, 0x4, R42 ;  /* 0x0000000403bc7825 */ /* 0x000fc600078e002a */
[----:B------:R-:W-:Y:S01]  /*1c40*/  STS.U16 [R5+UR12+0x200], R12 ;  /* 0x0002000c05007988 */ /* 0x000fe2000800040c */
[----:B-1----:R-:W-:-:S03]  /*1c50*/  LEA R34, P2, R49, R6, 0x8 ;  /* 0x0000000631227211 */ /* 0x002fc600078440ff */
[----:B------:R-:W-:Y:S01]  /*1c60*/  STS.U16 [R5+UR12+0x300], R14 ;  /* 0x0003000e05007988 */ /* 0x000fe2000800040c */
[----:B------:R-:W-:-:S03]  /*1c70*/  LEA.HI.X R41, R88, R7, RZ, 0x2, P1 ;  /* 0x0000000758297211 */ /* 0x000fc600008f14ff */
[----:B--2---:R-:W-:Y:S01]  /*1c80*/  STS.U16 [R5+UR12+0x400], R16 ;  /* 0x0004001005007988 */ /* 0x004fe2000800040c */
[----:B0-----:R-:W-:-:S03]  /*1c90*/  IMAD.SHL.U32 R10, R57, 0x40, RZ ;  /* 0x00000040390a7824 */ /* 0x001fc600078e00ff */
[----:B------:R-:W-:Y:S04]  /*1ca0*/  STS.U16 [R5+UR12+0x500], R18 ;  /* 0x0005001205007988 */ /* 0x000fe8000800040c */
        /* <DEDUP_REMOVED lines=12> */
[----:B------:R0:W-:Y:S04]  /*1d70*/  STS.U16 [R5+UR12+0x1400], R39 ;  /* 0x0014002705007988 */ /* 0x0001e8000800040c */
[----:B------:R-:W-:Y:S04]  /*1d80*/  STS.U16 [R5+UR12+0x1700], R44 ;  /* 0x0017002c05007988 */ /* 0x000fe8000800040c */
[----:B------:R-:W-:Y:S01]  /*1d90*/  STS.U16 [R5+UR12+0x1800], R46 ;  /* 0x0018002e05007988 */ /* 0x000fe2000800040c */
[----:B0-----:R-:W-:-:S03]  /*1da0*/  LEA.HI.X R39, R90, R7, RZ, 0x2, P0 ;  /* 0x000000075a277211 */ /* 0x001fc600000f14ff */
[----:B------:R-:W-:Y:S01]  /*1db0*/  STS.U16 [R5+UR12+0x1900], R48 ;  /* 0x0019003005007988 */ /* 0x000fe2000800040c */
[----:B------:R-:W-:-:S03]  /*1dc0*/  LEA R36, P3, R37, R6, 0x8 ;  /* 0x0000000625247211 */ /* 0x000fc600078640ff */
[----:B------:R-:W-:Y:S04]  /*1dd0*/  STS.U16 [R5+UR12+0x1a00], R50 ;  /* 0x001a003205007988 */ /* 0x000fe8000800040c */
[----:B------:R-:W-:Y:S04]  /*1de0*/  STS.U16 [R5+UR12+0x1b00], R52 ;  /* 0x001b003405007988 */ /* 0x000fe8000800040c */
[----:B------:R-:W-:Y:S04]  /*1df0*/  STS.U16 [R5+UR12+0x1c00], R54 ;  /* 0x001c003605007988 */ /* 0x000fe8000800040c */
[----:B------:R-:W-:Y:S04]  /*1e00*/  STS.U16 [R5+UR12+0x1d00], R56 ;  /* 0x001d003805007988 */ /* 0x000fe8000800040c */
[----:B------:R-:W-:Y:S04]  /*1e10*/  STS.U16 [R5+UR12+0x1e00], R58 ;  /* 0x001e003a05007988 */ /* 0x000fe8000800040c */
[----:B------:R-:W-:Y:S04]  /*1e20*/  STS.U16 [R5+UR12+0x1f00], R59 ;  /* 0x001f003b05007988 */ /* 0x000fe8000800040c */
[----:B------:R-:W-:Y:S01]  /*1e30*/  STS.U16 [R5+UR12], R8 ;  /* 0x0000000805007988 */ /* 0x000fe2000800040c */
[----:B------:R-:W-:-:S03]  /*1e40*/  LEA R30, P4, R57, R6, 0x8 ;  /* 0x00000006391e7211 */ /* 0x000fc600078840ff */
[----:B------:R-:W-:Y:S01]  /*1e50*/  STS.U16 [R4+UR12+0x80], R60 ;  /* 0x0000803c04007988 */ /* 0x000fe2000800040c */
[----:B------:R-:W-:-:S03]  /*1e60*/  LEA.HI.X R35, R74, R7, RZ, 0x2, P2 ;  /* 0x000000074a237211 */ /* 0x000fc600010f14ff */
        /* <DEDUP_REMOVED lines=20> */
[----:B----4-:R-:W-:Y:S04]  /*1fb0*/  STS.U16 [R4+UR12+0x1580], R95 ;  /* 0x0015805f04007988 */ /* 0x010fe8000800040c */
        /* <DEDUP_REMOVED lines=9> */
[----:B------:R0:W-:Y:S01]  /*2050*/  STS.U16 [R4+UR12+0x1f80], R78 ;  /* 0x001f804e04007988 */ /* 0x0001e2000800040c */
[C---:B------:R-:W-:Y:S01]  /*2060*/  IMAD.SHL.U32 R12, R33.reuse, 0x40, RZ ;  /* 0x00000040210c7824 */ /* 0x040fe200078e00ff */
[----:B------:R-:W-:Y:S01]  /*2070*/  LEA R32, P5, R33, R6, 0x8 ;  /* 0x0000000621207211 */ /* 0x000fe200078a40ff */
[----:B------:R-:W-:Y:S01]  /*2080*/  IMAD.WIDE.U32 R192, R3, 0x4, R38 ;  /* 0x0000000403c07825 */ /* 0x000fe200078e0026 */
[----:B------:R-:W-:-:S03]  /*2090*/  LEA.HI.X R31, R10, R7, RZ, 0x2, P4 ;  /* 0x000000070a1f7211 */ /* 0x000fc600020f14ff */
[----:B0-----:R-:W-:Y:S01]  /*20a0*/  IMAD.SHL.U32 R4, R37, 0x40, RZ ;  /* 0x0000004025047824 */ /* 0x001fe200078e00ff */
[----:B------:R0:W-:Y:S01]  /*20b0*/  STL.64 [R1+0x48], R188 ;  /* 0x000048bc01007387 */ /* 0x0001e20000100a00 */
[----:B------:R-:W-:Y:S01]  /*20c0*/  IMAD.WIDE.U32 R190, R3, 0x4, R40 ;  /* 0x0000000403be7825 */ /* 0x000fe200078e0028 */
[CC--:B------:R-:W-:Y:S02]  /*20d0*/  LEA R26, P6, R55.reuse, R6.reuse, 0x8 ;  /* 0x00000006371a7211 */ /* 0x0c0fe400078c40ff */
[-C--:B------:R-:W-:Y:S01]  /*20e0*/  LEA.HI.X R37, R4, R7.reuse, RZ, 0x2, P3 ;  /* 0x0000000704257211 */ /* 0x080fe200018f14ff */
[----:B------:R-:W-:Y:S01]  /*20f0*/  IMAD.SHL.U32 R14, R55, 0x40, RZ ;  /* 0x00000040370e7824 */ /* 0x000fe200078e00ff */
[----:B------:R-:W-:Y:S01]  /*2100*/  SHF.L.U32 R16, R29, 0x6, RZ ;  /* 0x000000061d107819 */ /* 0x000fe200000006ff */
[----:B------:R-:W-:Y:S01]  /*2110*/  IMAD.SHL.U32 R20, R251, 0x40, RZ ;  /* 0x00000040fb147824 */ /* 0x000fe200078e00ff */
[-C--:B------:R-:W-:Y:S01]  /*2120*/  LEA R28, P0, R29, R6.reuse, 0x8 ;  /* 0x000000061d1c7211 */ /* 0x080fe200078040ff */
[----:B------:R-:W-:Y:S01]  /*2130*/  IMAD.SHL.U32 R18, R51, 0x40, RZ ;  /* 0x0000004033127824 */ /* 0x000fe200078e00ff */
[----:B------:R-:W-:Y:S01]  /*2140*/  LEA.HI.X R33, R12, R7, RZ, 0x2, P5 ;  /* 0x000000070c217211 */ /* 0x000fe200028f14ff */
[----:B0-----:R-:W-:Y:S01]  /*2150*/  IMAD.WIDE.U32 R188, R3, 0x4, R34 ;  /* 0x0000000403bc7825 */ /* 0x001fe200078e0022 */
[-C--:B------:R-:W-:Y:S01]  /*2160*/  LEA R250, P2, R251, R6.reuse, 0x8 ;  /* 0x00000006fbfa7211 */ /* 0x080fe200078440ff */
[----:B------:R0:W-:Y:S01]  /*2170*/  STL.64 [R1+0x40], R192 ;  /* 0x000040c001007387 */ /* 0x0001e20000100a00 */
[----:B------:R-:W-:-:S02]  /*2180*/  LEA R24, P1, R51, R6, 0x8 ;  /* 0x0000000633187211 */ /* 0x000fc400078240ff */
[-C--:B------:R-:W-:Y:S01]  /*2190*/  LEA.HI.X R27, R14, R7.reuse, RZ, 0x2, P6 ;  /* 0x000000070e1b7211 */ /* 0x080fe200030f14ff */
[----:B------:R1:W-:Y:S01]  /*21a0*/  STL.64 [R1+0x38], R190 ;  /* 0x000038be01007387 */ /* 0x0003e20000100a00 */
[-C--:B------:R-:W-:Y:S02]  /*21b0*/  LEA.HI.X R29, R16, R7.reuse, RZ, 0x2, P0 ;  /* 0x00000007101d7211 */ /* 0x080fe400000f14ff */
[-C--:B------:R-:W-:Y:S01]  /*21c0*/  LEA.HI.X R251, R20, R7.reuse, RZ, 0x2, P2 ;  /* 0x0000000714fb7211 */ /* 0x080fe200010f14ff */
[----:B------:R2:W-:Y:S01]  /*21d0*/  STL.64 [R1+0x30], R188 ;  /* 0x000030bc01007387 */ /* 0x0005e20000100a00 */
[----:B0-----:R-:W-:Y:S01]  /*21e0*/  IMAD.WIDE.U32 R192, R3, 0x4, R36 ;  /* 0x0000000403c07825 */ /* 0x001fe200078e0024 */
[----:B------:R-:W-:-:S03]  /*21f0*/  LEA.HI.X R25, R18, R7, RZ, 0x2, P1 ;  /* 0x0000000712197211 */ /* 0x000fc600008f14ff */
[C---:B-1----:R-:W-:Y:S01]  /*2200*/  IMAD.WIDE.U32 R190, R3.reuse, 0x4, R30 ;  /* 0x0000000403be7825 */ /* 0x042fe200078e001e */
[----:B------:R0:W-:Y:S03]  /*2210*/  STL.64 [R1+0x28], R192 ;  /* 0x000028c001007387 */ /* 0x0001e60000100a00 */
[C---:B--2---:R-:W-:Y:S01]  /*2220*/  IMAD.WIDE.U32 R188, R3.reuse, 0x4, R32 ;  /* 0x0000000403bc7825 */ /* 0x044fe200078e0020 */
[----:B------:R1:W-:Y:S03]  /*2230*/  STL.64 [R1+0x20], R190 ;  /* 0x000020be01007387 */ /* 0x0003e60000100a00 */
[C---:B------:R-:W-:Y:S01]  /*2240*/  IMAD.WIDE.U32 R250, R3.reuse, 0x4, R250 ;  /* 0x0000000403fa7825 */ /* 0x040fe200078e00fa */
[----:B------:R2:W-:Y:S03]  /*2250*/  STL.64 [R1+0x18], R188 ;  /* 0x000018bc01007387 */ /* 0x0005e60000100a00 */
[----:B0-----:R-:W-:-:S04]  /*2260*/  IMAD.WIDE.U32 R192, R3, 0x4, R26 ;  /* 0x0000000403c07825 */ /* 0x001fc800078e001a */
[C---:B-1----:R-:W-:Y:S01]  /*2270*/  IMAD.WIDE.U32 R190, R3.reuse, 0x4, R28 ;  /* 0x0000000403be7825 */ /* 0x042fe200078e001c */
[----:B------:R-:W-:Y:S03]  /*2280*/  STL.64 [R1+0x10], R192 ;  /* 0x000010c001007387 */ /* 0x000fe60000100a00 */
[----:B--2---:R-:W-:Y:S01]  /*2290*/  IMAD.WIDE.U32 R188, R3, 0x4, R24 ;  /* 0x0000000403bc7825 */ /* 0x004fe200078e0018 */
[----:B------:R-:W-:Y:S04]  /*22a0*/  STL.64 [R1+0x8], R190 ;  /* 0x000008be01007387 */ /* 0x000fe80000100a00 */
[----:B------:R0:W-:Y:S04]  /*22b0*/  STL.64 [R1+0x50], R250 ;  /* 0x000050fa01007387 */ /* 0x0001e80000100a00 */
[----:B------:R-:W-:Y:S04]  /*22c0*/  STL.64 [R1], R188 ;  /* 0x000000bc01007387 */ /* 0x000fe80000100a00 */
[----:B0-----:R-:W2:Y:S01]  /*22d0*/  LDL.LU.64 R250, [R1+0x38] ;  /* 0x0000380001fa7983 */ /* 0x001ea20000300a00 */
[C---:B------:R-:W-:Y:S01]  /*22e0*/  IMAD.SHL.U32 R22, R249.reuse, 0x40, RZ ;  /* 0x00000040f9167824 */ /* 0x040fe200078e00ff */
[-C--:B------:R-:W-:Y:S01]  /*22f0*/  LEA R248, P3, R249, R6.reuse, 0x8 ;  /* 0x00000006f9f87211 */ /* 0x080fe200078640ff */
[C---:B------:R-:W-:Y:S01]  /*2300*/  IMAD.SHL.U32 R58, R247.reuse, 0x40, RZ ;  /* 0x00000040f73a7824 */ /* 0x040fe200078e00ff */
[-C--:B------:R-:W-:Y:S01]  /*2310*/  LEA R246, P4, R247, R6.reuse, 0x8 ;  /* 0x00000006f7f67211 */ /* 0x080fe200078840ff */
[C---:B------:R-:W-:Y:S01]  /*2320*/  IMAD.SHL.U32 R60, R245.reuse, 0x40, RZ ;  /* 0x00000040f53c7824 */ /* 0x040fe200078e00ff */
[-C--:B------:R-:W-:Y:S01]  /*2330*/  LEA R244, P5, R245, R6.reuse, 0x8 ;  /* 0x00000006f5f47211 */ /* 0x080fe200078a40ff */
[C---:B------:R-:W-:Y:S01]  /*2340*/  IMAD.SHL.U32 R62, R243.reuse, 0x40, RZ ;  /* 0x00000040f33e7824 */ /* 0x040fe200078e00ff */
[----:B------:R-:W-:Y:S01]  /*2350*/  LEA R242, P6, R243, R6, 0x8 ;  /* 0x00000006f3f27211 */ /* 0x000fe200078c40ff */
[----:B------:R-:W-:Y:S01]  /*2360*/  STS.U16 [R68+UR12+0x2000], R73 ;  /* 0x0020004944007988 */ /* 0x000fe2000800040c */
[----:B------:R-:W-:Y:S01]  /*2370*/  IMAD.SHL.U32 R64, R241, 0x40, RZ ;  /* 0x00000040f1407824 */ /* 0x000fe200078e00ff */
[-C--:B------:R-:W-:Y:S01]  /*2380*/  LEA.HI.X R249, R22, R7.reuse, RZ, 0x2, P3 ;  /* 0x0000000716f97211 */ /* 0x080fe200018f14ff */
[----:B------:R-:W-:Y:S01]  /*2390*/  IMAD.SHL.U32 R66, R239, 0x40, RZ ;  /* 0x00000040ef427824 */ /* 0x000fe200078e00ff */
[----:B------:R-:W-:Y:S01]  /*23a0*/  STS.U16 [R68+UR12+0x2040], R77 ;  /* 0x0020404d44007988 */ /* 0x000fe2000800040c */
[----:B------:R-:W-:Y:S01]  /*23b0*/  IMAD.SHL.U32 R72, R233, 0x40, RZ ;  /* 0x00000040e9487824 */ /* 0x000fe200078e00ff */
[-C--:B------:R-:W-:Y:S01]  /*23c0*/  LEA.HI.X R247, R58, R7.reuse, RZ, 0x2, P4 ;  /* 0x000000073af77211 */ /* 0x080fe200020f14ff */
[----:B------:R-:W-:Y:S01]  /*23d0*/  IMAD.SHL.U32 R76, R231, 0x40, RZ ;  /* 0x00000040e74c7824 */ /* 0x000fe200078e00ff */
[----:B------:R-:W-:Y:S01]  /*23e0*/  STS.U16 [R68+UR12+0x2240], R79 ;  /* 0x0022404f44007988 */ /* 0x000fe2000800040c */
[----:B------:R-:W-:Y:S01]  /*23f0*/  IMAD.SHL.U32 R78, R229, 0x40, RZ ;  /* 0x00000040e54e7824 */ /* 0x000fe200078e00ff */
[----:B------:R-:W-:-:S02]  /*2400*/  LEA.HI.X R245, R60, R7, RZ, 0x2, P5 ;  /* 0x000000073cf57211 */ /* 0x000fc400028f14ff */
[----:B------:R-:W-:Y:S01]  /*2410*/  STS.U16 [R68+UR12+0x2200], R103 ;  /* 0x0022006744007988 */ /* 0x000fe2000800040c */
[----:B------:R-:W-:-:S03]  /*2420*/  LEA.HI.X R243, R62, R7, RZ, 0x2, P6 ;  /* 0x000000073ef37211 */ /* 0x000fc600030f14ff */
[----:B------:R-:W-:Y:S01]  /*2430*/  STS.U16 [R68+UR12+0x2400], R104 ;  /* 0x0024006844007988 */ /* 0x000fe2000800040c */
[----:B------:R-:W-:-:S03]  /*2440*/  SHF.L.U32 R70, R235, 0x6, RZ ;  /* 0x00000006eb467819 */ /* 0x000fc600000006ff */
[----:B------:R-:W-:Y:S01]  /*2450*/  STS.U16 [R68+UR12+0x2440], R105 ;  /* 0x0024406944007988 */ /* 0x000fe2000800040c */
[----:B------:R-:W-:-:S03]  /*2460*/  LEA R240, P0, R241, R6, 0x8 ;  /* 0x00000006f1f07211 */ /* 0x000fc600078040ff */
[----:B------:R-:W-:Y:S01]  /*2470*/  STS.U16 [R68+UR12+0x2640], R106 ;  /* 0x0026406a44007988 */ /* 0x000fe2000800040c */
[----:B------:R-:W-:-:S03]  /*2480*/  LEA R238, P1, R239, R6, 0x8 ;  /* 0x00000006efee7211 */ /* 0x000fc600078240ff */
[----:B------:R0:W-:Y:S01]  /*2490*/  STS.U16 [R68+UR12+0x2600], R107 ;  /* 0x0026006b44007988 */ /* 0x0001e2000800040c */
[-C--:B------:R-:W-:Y:S02]  /*24a0*/  LEA R236, P2, R237, R6.reuse, 0x8 ;  /* 0x00000006edec7211 */ /* 0x080fe400078440ff */
[-C--:B------:R-:W-:Y:S02]  /*24b0*/  LEA R234, P3, R235, R6.reuse, 0x8 ;  /* 0x00000006ebea7211 */ /* 0x080fe400078640ff */
[-C--:B------:R-:W-:Y:S02]  /*24c0*/  LEA R232, P4, R233, R6.reuse, 0x8 ;  /* 0x00000006e9e87211 */ /* 0x080fe400078840ff */
[-C--:B------:R-:W-:Y:S02]  /*24d0*/  LEA R230, P5, R231, R6.reuse, 0x8 ;  /* 0x00000006e7e67211 */ /* 0x080fe400078a40ff */
[----:B------:R-:W-:Y:S01]  /*24e0*/  LEA R228, P6, R229, R6, 0x8 ;  /* 0x00000006e5e47211 */ /* 0x000fe200078c40ff */
[----:B0-----:R-:W-:Y:S01]  /*24f0*/  IMAD.SHL.U32 R68, R237, 0x40, RZ ;  /* 0x00000040ed447824 */ /* 0x001fe200078e00ff */
[-C--:B------:R-:W-:Y:S01]  /*2500*/  LEA.HI.X R241, R64, R7.reuse, RZ, 0x2, P0 ;  /* 0x0000000740f17211 */ /* 0x080fe200000f14ff */
[----:B------:R-:W-:Y:S01]  /*2510*/  IMAD.SHL.U32 R80, R227, 0x40, RZ ;  /* 0x00000040e3507824 */ /* 0x000fe200078e00ff */
        /* <DEDUP_REMOVED lines=10> */
[----:B------:R-:W-:-:S02]  /*25c0*/  LEA.HI.X R229, R78, R7, RZ, 0x2, P6 ;  /* 0x000000074ee57211 */ /* 0x000fc400030f14ff */
[----:B------:R-:W-:Y:S02]  /*25d0*/  SHF.L.U32 R96, R215, 0x6, RZ ;  /* 0x00000006d7607819 */ /* 0x000fe400000006ff */
[-C--:B------:R-:W-:Y:S02]  /*25e0*/  LEA R226, P0, R227, R6.reuse, 0x8 ;  /* 0x00000006e3e27211 */ /* 0x080fe400078040ff */
[-C--:B------:R-:W-:Y:S02]  /*25f0*/  LEA R224, P1, R225, R6.reuse, 0x8 ;  /* 0x00000006e1e07211 */ /* 0x080fe400078240ff */
[-C--:B------:R-:W-:Y:S02]  /*2600*/  LEA R222, P2, R223, R6.reuse, 0x8 ;  /* 0x00000006dfde7211 */ /* 0x080fe400078440ff */
[-C--:B------:R-:W-:Y:S02]  /*2610*/  LEA R220, P3, R221, R6.reuse, 0x8 ;  /* 0x00000006dddc7211 */ /* 0x080fe400078640ff */
[----:B------:R-:W-:-:S02]  /*2620*/  LEA R218, P4, R219, R6, 0x8 ;  /* 0x00000006dbda7211 */ /* 0x000fc400078840ff */
[-C--:B------:R-:W-:Y:S02]  /*2630*/  LEA R216, P5, R217, R6.reuse, 0x8 ;  /* 0x00000006d9d87211 */ /* 0x080fe400078a40ff */
[----:B------:R-:W-:Y:S01]  /*2640*/  LEA R214, P6, R215, R6, 0x8 ;  /* 0x00000006d7d67211 */ /* 0x000fe200078c40ff */
[----:B--2---:R0:W-:Y:S04]  /*2650*/  STL.64 [R1+0x58], R250 ;  /* 0x000058fa01007387 */ /* 0x0041e80000100a00 */
[----:B0-----:R-:W2:Y:S01]  /*2660*/  LDL.LU.64 R250, [R1+0x40] ;  /* 0x0000400001fa7983 */ /* 0x001ea20000300a00 */
        /* <DEDUP_REMOVED lines=14> */
[-C--:B------:R-:W-:Y:S02]  /*2750*/  LEA R212, P0, R213, R6.reuse, 0x8 ;  /* 0x00000006d5d47211 */ /* 0x080fe400078040ff */
[-C--:B------:R-:W-:Y:S02]  /*2760*/  LEA R210, P1, R211, R6.reuse, 0x8 ;  /* 0x00000006d3d27211 */ /* 0x080fe400078240ff */
[-C--:B------:R-:W-:Y:S02]  /*2770*/  LEA R208, P2, R209, R6.reuse, 0x8 ;  /* 0x00000006d1d07211 */ /* 0x080fe400078440ff */
[-C--:B------:R-:W-:Y:S02]  /*2780*/  LEA R206, P3, R207, R6.reuse, 0x8 ;  /* 0x00000006cfce7211 */ /* 0x080fe400078640ff */
[-C--:B------:R-:W-:Y:S02]  /*2790*/  LEA R204, P4, R205, R6.reuse, 0x8 ;  /* 0x00000006cdcc7211 */ /* 0x080fe400078840ff */
[----:B------:R-:W-:-:S02]  /*27a0*/  LEA R202, P5, R203, R6, 0x8 ;  /* 0x00000006cbca7211 */ /* 0x000fc400078a40ff */
[----:B------:R-:W-:Y:S01]  /*27b0*/  LEA R200, P6, R201, R6, 0x8 ;  /* 0x00000006c9c87211 */ /* 0x000fe200078c40ff */
        /* <DEDUP_REMOVED lines=12> */
[----:B------:R-:W-:Y:S02]  /*2880*/  LEA.HI.X R201, R110, R7, RZ, 0x2, P6 ;  /* 0x000000076ec97211 */ /* 0x000fe400030f14ff */
[----:B------:R-:W-:Y:S02]  /*2890*/  SHF.L.U32 R116, R155, 0x6, RZ ;  /* 0x000000069b747819 */ /* 0x000fe400000006ff */
[-C--:B------:R-:W-:Y:S02]  /*28a0*/  LEA R186, P0, R187, R6.reuse, 0x8 ;  /* 0x00000006bbba7211 */ /* 0x080fe400078040ff */
[-C--:B------:R-:W-:Y:S02]  /*28b0*/  LEA R160, P1, R161, R6.reuse, 0x8 ;  /* 0x00000006a1a07211 */ /* 0x080fe400078240ff */
[-C--:B------:R-:W-:Y:S02]  /*28c0*/  LEA R154, P2, R155, R6.reuse, 0x8 ;  /* 0x000000069b9a7211 */ /* 0x080fe400078440ff */
[----:B------:R-:W-:-:S02]  /*28d0*/  LEA R16, P3, R47, R6, 0x8 ;  /* 0x000000062f107211 */ /* 0x000fc400078640ff */
[-C--:B------:R-:W-:Y:S02]  /*28e0*/  LEA R20, P4, R21, R6.reuse, 0x8 ;  /* 0x0000000615147211 */ /* 0x080fe400078840ff */
[-C--:B------:R-:W-:Y:S02]  /*28f0*/  LEA R12, P5, R17, R6.reuse, 0x8 ;  /* 0x00000006110c7211 */ /* 0x080fe400078a40ff */
        /* <DEDUP_REMOVED lines=21> */
[-C--:B------:R-:W-:Y:S01]  /*2a50*/  LEA R172, P6, R173, R6.reuse, 0x8 ;  /* 0x00000006adac7211 */ /* 0x080fe200078c40ff */
[----:B------:R-:W-:Y:S01]  /*2a60*/  UIADD3 UR5, UR12, 0x2000, URZ ;  /* 0x000020000c057890 */ /* 0x000fe2000fffe03f */
        /* <DEDUP_REMOVED lines=13> */
[----:B------:R-:W-:Y:S01]  /*2b40*/  LEA.HI.X R173, R138, R7, RZ, 0x2, P6 ;  /* 0x000000078aad7211 */ /* 0x000fe200030f14ff */
[----:B------:R-:W-:Y:S01]  /*2b50*/  USHF.R.U32.HI UR6, URZ, 0x4, UR12 ;  /* 0x000000043f067899 */ /* 0x000fe2000801160c */
[----:B------:R-:W-:-:S02]  /*2b60*/  LEA R170, P0, R171, R6, 0x8 ;  /* 0x00000006abaa7211 */ /* 0x000fc400078040ff */
[-C--:B------:R-:W-:Y:S02]  /*2b70*/  LEA R168, P1, R169, R6.reuse, 0x8 ;  /* 0x00000006a9a87211 */ /* 0x080fe400078240ff */
[-C--:B------:R-:W-:Y:S02]  /*2b80*/  LEA R166, P2, R167, R6.reuse, 0x8 ;  /* 0x00000006a7a67211 */ /* 0x080fe400078440ff */
[-C--:B------:R-:W-:Y:S02]  /*2b90*/  LEA R164, P3, R165, R6.reuse, 0x8 ;  /* 0x00000006a5a47211 */ /* 0x080fe400078640ff */
[-C--:B------:R-:W-:Y:S02]  /*2ba0*/  LEA R162, P4, R163, R6.reuse, 0x8 ;  /* 0x00000006a3a27211 */ /* 0x080fe400078840ff */
[-C--:B------:R-:W-:Y:S02]  /*2bb0*/  LEA R158, P5, R159, R6.reuse, 0x8 ;  /* 0x000000069f9e7211 */ /* 0x080fe400078a40ff */
[----:B------:R-:W-:Y:S01]  /*2bc0*/  LEA R156, P6, R157, R6, 0x8 ;  /* 0x000000069d9c7211 */ /* 0x000fe200078c40ff */
[----:B------:R-:W-:Y:S01]  /*2bd0*/  USHF.R.U32.HI UR5, URZ, 0x4, UR5 ;  /* 0x000000043f057899 */ /* 0x000fe20008011605 */
[----:B------:R-:W-:Y:S01]  /*2be0*/  IMAD.SHL.U32 R44, R153, 0x40, RZ ;  /* 0x00000040992c7824 */ /* 0x000fe200078e00ff */
[----:B------:R-:W-:Y:S01]  /*2bf0*/  USGXT.U32 UR6, UR6, 0xe ;  /* 0x0000000e0606789a */ /* 0x000fe20008000000 */
        /* <DEDUP_REMOVED lines=8> */
[-C--:B------:R-:W-:Y:S02]  /*2c80*/  LEA.HI.X R163, R148, R7.reuse, RZ, 0x2, P4 ;  /* 0x0000000794a37211 */ /* 0x080fe400020f14ff */
[-C--:B------:R-:W-:Y:S02]  /*2c90*/  LEA.HI.X R159, R8, R7.reuse, RZ, 0x2, P5 ;  /* 0x00000007089f7211 */ /* 0x080fe400028f14ff */
[----:B------:R-:W-:Y:S01]  /*2ca0*/  LEA.HI.X R157, R56, R7, RZ, 0x2, P6 ;  /* 0x00000007389d7211 */ /* 0x000fe200030f14ff */
[----:B------:R-:W-:Y:S01]  /*2cb0*/  IMAD.SHL.U32 R56, R9, 0x40, RZ ;  /* 0x0000004009387824 */ /* 0x000fe200078e00ff */
[----:B------:R-:W-:Y:S02]  /*2cc0*/  SHF.L.U32 R46, R45, 0x6, RZ ;  /* 0x000000062d2e7819 */ /* 0x000fe400000006ff */
[-C--:B------:R-:W-:Y:S02]  /*2cd0*/  LEA R152, P0, R153, R6.reuse, 0x8 ;  /* 0x0000000699987211 */ /* 0x080fe400078040ff */
[----:B------:R-:W-:-:S02]  /*2ce0*/  LEA R22, P1, R45, R6, 0x8 ;  /* 0x000000062d167211 */ /* 0x000fc400078240ff */
[-C--:B------:R-:W-:Y:S02]  /*2cf0*/  LEA R18, P2, R23, R6.reuse, 0x8 ;  /* 0x0000000617127211 */ /* 0x080fe400078440ff */
[-C--:B------:R-:W-:Y:S02]  /*2d00*/  LEA R14, P3, R19, R6.reuse, 0x8 ;  /* 0x00000006130e7211 */ /* 0x080fe400078640ff */
[-C--:B------:R-:W-:Y:S02]  /*2d10*/  LEA R10, P4, R15, R6.reuse, 0x8 ;  /* 0x000000060f0a7211 */ /* 0x080fe400078840ff */
[-C--:B------:R-:W-:Y:S01]  /*2d20*/  LEA R8, P5, R11, R6.reuse, 0x8 ;  /* 0x000000060b087211 */ /* 0x080fe200078a40ff */
[----:B------:R-:W-:Y:S01]  /*2d30*/  USGXT.U32 UR8, UR5, 0xe ;  /* 0x0000000e0508789a */ /* 0x000fe20008000000 */
[----:B------:R-:W-:Y:S01]  /*2d40*/  LEA R6, P6, R9, R6, 0x8 ;  /* 0x0000000609067211 */ /* 0x000fe200078c40ff */
[----:B------:R-:W-:Y:S01]  /*2d50*/  UIADD3 UR10, UP0, UR6, 0x80, URZ ;  /* 0x00000080060a7890 */ /* 0x000fe2000ff1e03f */
[-C--:B------:R-:W-:Y:S01]  /*2d60*/  LEA.HI.X R153, R44, R7.reuse, RZ, 0x2, P0 ;  /* 0x000000072c997211 */ /* 0x080fe200000f14ff */
[----:B------:R-:W-:Y:S01]  /*2d70*/  UMOV UR4, URZ ;  /* 0x0000003f00047c82 */ /* 0x000fe20008000000 */
[----:B------:R-:W-:-:S02]  /*2d80*/  LEA.HI.X R23, R46, R7, RZ, 0x2, P1 ;  /* 0x000000072e177211 */ /* 0x000fc400008f14ff */
[-C--:B------:R-:W-:Y:S02]  /*2d90*/  LEA.HI.X R19, R48, R7.reuse, RZ, 0x2, P2 ;  /* 0x0000000730137211 */ /* 0x080fe400010f14ff */
[-C--:B------:R-:W-:Y:S02]  /*2da0*/  LEA.HI.X R15, R50, R7.reuse, RZ, 0x2, P3 ;  /* 0x00000007320f7211 */ /* 0x080fe400018f14ff */
[-C--:B------:R-:W-:Y:S02]  /*2db0*/  LEA.HI.X R11, R52, R7.reuse, RZ, 0x2, P4 ;  /* 0x00000007340b7211 */ /* 0x080fe400020f14ff */
[-C--:B------:R-:W-:Y:S02]  /*2dc0*/  LEA.HI.X R9, R54, R7.reuse, RZ, 0x2, P5 ;  /* 0x0000000736097211 */ /* 0x080fe400028f14ff */
[----:B------:R-:W-:Y:S02]  /*2dd0*/  LOP3.LUT R2, R69, 0x2010, R2, 0xf8, !PT ;  /* 0x0000201045027812 */ /* 0x000fe400078ef802 */
[----:B------:R-:W-:Y:S01]  /*2de0*/  LEA.HI.X R7, R56, R7, RZ, 0x2, P6 ;  /* 0x0000000738077211 */ /* 0x000fe200030f14ff */
[----:B------:R-:W-:Y:S01]  /*2df0*/  BAR.SYNC.DEFER_BLOCKING 0x0 ;  /* 0x0000000000007b1d */ /* 0x000fe20000010000 */
[----:B------:R-:W-:-:S05]  /*2e00*/  UIADD3.X UR9, UR4, -0x3ffffff0, URZ, UP0, !UPT ;  /* 0xc000001004097890 */ /* 0x000fca00087fe43f */
[----:B------:R-:W-:Y:S01]  /*2e10*/  UMOV UR4, UR6 ;  /* 0x0000000600047c82 */ /* 0x000fe20008000000 */
[----:B------:R-:W-:Y:S01]  /*2e20*/  UMOV UR6, UR8 ;  /* 0x0000000800067c82 */ /* 0x000fe20008000000 */
[----:B------:R-:W-:Y:S01]  /*2e30*/  UMOV UR5, 0xc0000010 ;  /* 0xc000001000057882 */ /* 0x000fe20000000000 */
[----:B------:R-:W-:Y:S01]  /*2e40*/  UMOV UR7, 0x40000040 ;  /* 0x4000004000077882 */ /* 0x000fe20000000000 */
[----:B------:R-:W-:Y:S02]  /*2e50*/  UMOV UR8, UR10 ;  /* 0x0000000a00087c82 */ /* 0x000fe40008000000 */
[----:B------:R-:W-:Y:S01]  /*2e60*/  UIADD3.64 UR16, UR8, 0x80, URZ ;  /* 0x0000008008107897 */ /* 0x000fe2000fffe03f */
[----:B------:R-:W-:-:S06]  /*2e70*/  WARPGROUP.ARRIVE ;  /* 0x00000000000079c5 */ /* 0x000fcc0000000000 */
[----:B------:R-:W-:Y:S01]  /*2e80*/  HGMMA.64x64x16.F32.BF16 R120, gdesc[UR4].tnspB, RZ, !UPT ;  /* 0x40e00000047879f0 */ /* 0x000fe2000c7018ff */
[----:B------:R-:W-:Y:S01]  /*2e90*/  UIADD3.64 UR4, UR8, 0x100, URZ ;  /* 0x0000010008047897 */ /* 0x000fe2000fffe03f */
[----:B------:R-:W-:Y:S01]  /*2ea0*/  UMOV UR10, UR6 ;  /* 0x00000006000a7c82 */ /* 0x000fe20008000000 */
[----:B------:R-:W-:Y:S01]  /*2eb0*/  UMOV UR11, UR7 ;  /* 0x00000007000b7c82 */ /* 0x000fe20008000000 */
[----:B------:R-:W-:Y:S01]  /*2ec0*/  UMOV UR18, UR6 ;  /* 0x0000000600127c82 */ /* 0x000fe20008000000 */
[----:B------:R-:W-:Y:S01]  /*2ed0*/  UMOV UR19, UR7 ;  /* 0x0000000700137c82 */ /* 0x000fe20008000000 */
[----:B------:R-:W-:Y:S04]  /*2ee0*/  HGMMA.64x64x16.F32.BF16 R88, gdesc[UR8].tnspB, RZ, !UPT ;  /* 0x40e00000085879f0 */ /* 0x000fe8000c7018ff */
[----:B------:R-:W-:Y:S04]  /*2ef0*/  HGMMA.64x64x16.F32.BF16 R56, gdesc[UR16].tnspB, RZ, !UPT ;  /* 0x40e00000103879f0 */ /* 0x000fe8000c7018ff */
[----:B------:R-:W-:Y:S01]  /*2f00*/  HGMMA.64x64x16.F32.BF16 R24, gdesc[UR4].tnspB, RZ, !UPT, gsb0 ;  /* 0x40e00000041879f0 */ /* 0x000fe2000c0018ff */
[----:B------:R-:W-:-:S04]  /*2f10*/  IMAD.WIDE.U32 R248, R3, 0x4, R248 ;  /* 0x0000000403f87825 */ /* 0x000fc800078e00f8 */
[----:B------:R-:W-:-:S04]  /*2f20*/  IMAD.WIDE.U32 R246, R3, 0x4, R246 ;  /* 0x0000000403f67825 */ /* 0x000fc800078e00f6 */
[----:B------:R-:W-:-:S04]  /*2f30*/  IMAD.WIDE.U32 R244, R3, 0x4, R244 ;  /* 0x0000000403f47825 */ /* 0x000fc800078e00f4 */
[----:B------:R-:W-:Y:S01]  /*2f40*/  IMAD.WIDE.U32 R242, R3, 0x4, R242 ;  /* 0x0000000403f27825 */ /* 0x000fe200078e00f2 */
[----:B--2---:R0:W-:Y:S04]  /*2f50*/  STL.64 [R1+0x60], R250 ;  /* 0x000060fa01007387 */ /* 0x0041e80000100a00 */
[----:B0-----:R-:W2:Y:S01]  /*2f60*/  LDL.LU.64 R250, [R1+0x48] ;  /* 0x0000480001fa7983 */ /* 0x001ea20000300a00 */
[----:B------:R-:W-:Y:S02]  /*2f70*/  WARPGROUP.DEPBAR.LE gsb0, 0x0 ;  /* 0x00008000000079c5 */ /* 0x000fe40000010000 */
[----:B------:R-:W-:Y:S02]  /*2f80*/  IMAD.MOV.U32 R188, RZ, RZ, R120 ;  /* 0x000000ffffbc7224 */ /* 0x000fe400078e0078 */
[----:B------:R-:W-:-:S02]  /*2f90*/  IMAD.MOV.U32 R189, RZ, RZ, R122 ;  /* 0x000000ffffbd7224 */ /* 0x000fc400078e007a */
[----:B------:R-:W-:Y:S02]  /*2fa0*/  IMAD.MOV.U32 R190, RZ, RZ, R136 ;  /* 0x000000ffffbe7224 */ /* 0x000fe400078e0088 */
[----:B------:R-:W-:Y:S01]  /*2fb0*/  IMAD.MOV.U32 R191, RZ, RZ, R138 ;  /* 0x000000ffffbf7224 */ /* 0x000fe200078e008a */
[----:B------:R-:W-:Y:S01]  /*2fc0*/  BAR.SYNC.DEFER_BLOCKING 0x0 ;  /* 0x0000000000007b1d */ /* 0x000fe20000010000 */
[----:B------:R-:W-:Y:S01]  /*2fd0*/  IMAD.MOV.U32 R120, RZ, RZ, R121 ;  /* 0x000000ffff787224 */ /* 0x000fe200078e0079 */
[----:B------:R-:W-:Y:S01]  /*2fe0*/  MOV R192, R124 ;  /* 0x0000007c00c07202 */ /* 0x000fe20000000f00 */
[----:B------:R-:W-:-:S04]  /*2ff0*/  IMAD.WIDE.U32 R240, R3, 0x4, R240 ;  /* 0x0000000403f07825 */ /* 0x000fc800078e00f0 */
[----:B------:R-:W-:-:S04]  /*3000*/  IMAD.WIDE.U32 R238, R3, 0x4, R238 ;  /* 0x0000000403ee7825 */ /* 0x000fc800078e00ee */
[----:B------:R-:W-:-:S04]  /*3010*/  IMAD.WIDE.U32 R236, R3, 0x4, R236 ;  /* 0x0000000403ec7825 */ /* 0x000fc800078e00ec */
[----:B------:R-:W-:-:S04]  /*3020*/  IMAD.WIDE.U32 R234, R3, 0x4, R234 ;  /* 0x0000000403ea7825 */ /* 0x000fc800078e00ea */
[----:B------:R-:W-:-:S04]  /*3030*/  IMAD.WIDE.U32 R232, R3, 0x4, R232 ;  /* 0x0000000403e87825 */ /* 0x000fc800078e00e8 */
[C---:B------:R-:W-:Y:S01]  /*3040*/  IMAD.WIDE.U32 R230, R3.reuse, 0x4, R230 ;  /* 0x0000000403e67825 */ /* 0x040fe200078e00e6 */
[----:B------:R0:W-:Y:S03]  /*3050*/  STS.128 [R2+UR12], R188 ;  /* 0x000000bc02007988 */ /* 0x0001e60008000c0c */
[----:B------:R-:W-:-:S04]  /*3060*/  IMAD.WIDE.U32 R228, R3, 0x4, R228 ;  /* 0x0000000403e47825 */ /* 0x000fc800078e00e4 */
[----:B------:R-:W-:-:S04]  /*3070*/  IMAD.WIDE.U32 R226, R3, 0x4, R226 ;  /* 0x0000000403e27825 */ /* 0x000fc800078e00e2 */
[----:B------:R-:W-:-:S04]  /*3080*/  IMAD.WIDE.U32 R224, R3, 0x4, R224 ;  /* 0x0000000403e07825 */ /* 0x000fc800078e00e0 */
[----:B------:R-:W-:Y:S01]  /*3090*/  IMAD.WIDE.U32 R222, R3, 0x4, R222 ;  /* 0x0000000403de7825 */ /* 0x000fe200078e00de */
[----:B0-----:R-:W-:-:S03]  /*30a0*/  MOV R190, R148 ;  /* 0x0000009400be7202 */ /* 0x001fc60000000f00 */
[----:B------:R-:W-:-:S04]  /*30b0*/  IMAD.WIDE.U32 R220, R3, 0x4, R220 ;  /* 0x0000000403dc7825 */ /* 0x000fc800078e00dc */
        /* <DEDUP_REMOVED lines=37> */
[----:B------:R-:W-:Y:S01]  /*3310*/  IMAD.WIDE.U32 R6, R3, 0x4, R6 ;  /* 0x0000000403067825 */ /* 0x000fe200078e0006 */
[----:B------:R-:W-:-:S03]  /*3320*/  LOP3.LUT R3, R2, 0x10, RZ, 0x3c, !PT ;  /* 0x0000001002037812 */ /* 0x000fc600078e3cff */
[----:B------:R-:W-:Y:S02]  /*3330*/  IMAD.MOV.U32 R193, RZ, RZ, R126 ;  /* 0x000000ffffc17224 */ /* 0x000fe400078e007e */
[----:B------:R-:W-:Y:S02]  /*3340*/  IMAD.MOV.U32 R194, RZ, RZ, R140 ;  /* 0x000000ffffc27224 */ /* 0x000fe400078e008c */
[----:B------:R-:W-:Y:S02]  /*3350*/  IMAD.MOV.U32 R195, RZ, RZ, R142 ;  /* 0x000000ffffc37224 */ /* 0x000fe400078e008e */
[----:B------:R-:W-:Y:S02]  /*3360*/  IMAD.MOV.U32 R196, RZ, RZ, R128 ;  /* 0x000000ffffc47224 */ /* 0x000fe400078e0080 */
[----:B------:R-:W-:Y:S02]  /*3370*/  IMAD.MOV.U32 R197, RZ, RZ, R130 ;  /* 0x000000ffffc57224 */ /* 0x000fe400078e0082 */
[----:B------:R-:W-:-:S02]  /*3380*/  IMAD.MOV.U32 R198, RZ, RZ, R144 ;  /* 0x000000ffffc67224 */ /* 0x000fc400078e0090 */
[----:B------:R-:W-:Y:S02]  /*3390*/  IMAD.MOV.U32 R199, RZ, RZ, R146 ;  /* 0x000000ffffc77224 */ /* 0x000fe400078e0092 */
[----:B------:R-:W-:Y:S02]  /*33a0*/  IMAD.MOV.U32 R188, RZ, RZ, R132 ;  /* 0x000000ffffbc7224 */ /* 0x000fe400078e0084 */
[----:B------:R-:W-:Y:S02]  /*33b0*/  IMAD.MOV.U32 R189, RZ, RZ, R134 ;  /* 0x000000ffffbd7224 */ /* 0x000fe400078e0086 */
[----:B------:R-:W-:Y:S02]  /*33c0*/  IMAD.MOV.U32 R191, RZ, RZ, R150 ;  /* 0x000000ffffbf7224 */ /* 0x000fe400078e0096 */
[----:B------:R-:W-:Y:S02]  /*33d0*/  IMAD.MOV.U32 R121, RZ, RZ, R123 ;  /* 0x000000ffff797224 */ /* 0x000fe400078e007b */
[----:B------:R-:W-:-:S02]  /*33e0*/  IMAD.MOV.U32 R122, RZ, RZ, R137 ;  /* 0x000000ffff7a7224 */ /* 0x000fc400078e0089 */
[----:B------:R-:W-:Y:S01]  /*33f0*/  IMAD.MOV.U32 R123, RZ, RZ, R139 ;  /* 0x000000ffff7b7224 */ /* 0x000fe200078e008b */
[----:B------:R-:W-:Y:S01]  /*3400*/  STS.128 [R2+UR12+0x800], R192 ;  /* 0x000800c002007988 */ /* 0x000fe20008000c0c */
[----:B------:R-:W-:-:S03]  /*3410*/  IMAD.MOV.U32 R124, RZ, RZ, R125 ;  /* 0x000000ffff7c7224 */ /* 0x000fc600078e007d */
[----:B------:R-:W-:Y:S01]  /*3420*/  STS.128 [R2+UR12+0x1000], R196 ;  /* 0x001000c402007988 */ /* 0x000fe20008000c0c */
[----:B------:R-:W-:-:S03]  /*3430*/  IMAD.MOV.U32 R125, RZ, RZ, R127 ;  /* 0x000000ffff7d7224 */ /* 0x000fc600078e007f */
[----:B------:R-:W-:Y:S01]  /*3440*/  STS.128 [R2+UR12+0x1800], R188 ;  /* 0x001800bc02007988 */ /* 0x000fe20008000c0c */
[----:B------:R-:W-:-:S03]  /*3450*/  IMAD.MOV.U32 R126, RZ, RZ, R141 ;  /* 0x000000ffff7e7224 */ /* 0x000fc600078e008d */
[----:B------:R0:W-:Y:S01]  /*3460*/  STS.128 [R3+UR12], R120 ;  /* 0x0000007803007988 */ /* 0x0001e20008000c0c */
[----:B------:R-:W-:Y:S02]  /*3470*/  IMAD.MOV.U32 R127, RZ, RZ, R143 ;  /* 0x000000ffff7f7224 */ /* 0x000fe400078e008f */
[----:B------:R-:W-:Y:S02]  /*3480*/  IMAD.MOV.U32 R128, RZ, RZ, R133 ;  /* 0x000000ffff807224 */ /* 0x000fe400078e0085 */
[----:B------:R-:W-:Y:S01]  /*3490*/  IMAD.MOV.U32 R130, RZ, RZ, R149 ;  /* 0x000000ffff827224 */ /* 0x000fe200078e0095 */
[----:B------:R-:W-:Y:S01]  /*34a0*/  STS.128 [R3+UR12+0x800], R124 ;  /* 0x0008007c03007988 */ /* 0x000fe20008000c0c */
[----:B0-----:R-:W-:Y:S01]  /*34b0*/  MOV R120, R129 ;  /* 0x0000008100787202 */ /* 0x001fe20000000f00 */
[----:B------:R-:W-:Y:S02]  /*34c0*/  IMAD.MOV.U32 R121, RZ, RZ, R131 ;  /* 0x000000ffff797224 */ /* 0x000fe400078e0083 */
[----:B------:R-:W-:-:S02]  /*34d0*/  IMAD.MOV.U32 R122, RZ, RZ, R145 ;  /* 0x000000ffff7a7224 */ /* 0x000fc400078e0091 */
[----:B------:R-:W-:Y:S02]  /*34e0*/  IMAD.MOV.U32 R123, RZ, RZ, R147 ;  /* 0x000000ffff7b7224 */ /* 0x000fe400078e0093 */
[----:B------:R-:W-:Y:S02]  /*34f0*/  IMAD.MOV.U32 R129, RZ, RZ, R135 ;  /* 0x000000ffff817224 */ /* 0x000fe400078e0087 */
[----:B------:R-:W-:Y:S01]  /*3500*/  IMAD.MOV.U32 R131, RZ, RZ, R151 ;  /* 0x000000ffff837224 */ /* 0x000fe200078e0097 */
[----:B------:R-:W-:Y:S04]  /*3510*/  STS.128 [R3+UR12+0x1000], R120 ;  /* 0x0010007803007988 */ /* 0x000fe80008000c0c */
[----:B------:R-:W-:Y:S01]  /*3520*/  STS.128 [R3+UR12+0x1800], R128 ;  /* 0x0018008003007988 */ /* 0x000fe20008000c0c */
[----:B------:R-:W-:Y:S01]  /*3530*/  BAR.SYNC.DEFER_BLOCKING 0x0 ;  /* 0x0000000000007b1d */ /* 0x000fe20000010000 */
[----:B------:R-:W-:Y:S01]  /*3540*/  IMAD.MOV.U32 R188, RZ, RZ, R88 ;  /* 0x000000ffffbc7224 */ /* 0x000fe200078e0058 */
[----:B------:R-:W-:Y:S01]  /*3550*/  MOV R190, R104 ;  /* 0x0000006800be7202 */ /* 0x000fe20000000f00 */
[----:B------:R-:W-:-:S03]  /*3560*/  IMAD.MOV.U32 R189, RZ, RZ, R90 ;  /* 0x000000ffffbd7224 */ /* 0x000fc600078e005a */
[----:B------:R-:W2:Y:S04]  /*3570*/  LDS.128 R148, [R0] ;  /* 0x0000000000947984 */ /* 0x000ea80000000c00 */
[----:B------:R-:W0:Y:S04]  /*3580*/  LDS.128 R144, [R0+0x100] ;  /* 0x0001000000907984 */ /* 0x000e280000000c00 */
[----:B------:R-:W1:Y:S04]  /*3590*/  LDS.128 R140, [R0+0x200] ;  /* 0x00020000008c7984 */ /* 0x000e680000000c00 */
[----:B------:R-:W3:Y:S04]  /*35a0*/  LDS.128 R136, [R0+0x300] ;  /* 0x0003000000887984 */ /* 0x000ee80000000c00 */
[----:B------:R-:W4:Y:S04]  /*35b0*/  LDS.128 R132, [R0+0x400] ;  /* 0x0004000000847984 */ /* 0x000f280000000c00 */
[----:B------:R-:W5:Y:S04]  /*35c0*/  LDS.128 R128, [R0+0x500] ;  /* 0x0005000000807984 */ /* 0x000f680000000c00 */
[----:B------:R-:W5:Y:S04]  /*35d0*/  LDS.128 R124, [R0+0x600] ;  /* 0x00060000007c7984 */ /* 0x000f680000000c00 */
[----:B------:R-:W5:Y:S01]  /*35e0*/  LDS.128 R120, [R0+0x700] ;  /* 0x0007000000787984 */ /* 0x000f620000000c00 */
[----:B------:R-:W-:Y:S01]  /*35f0*/  IMAD.MOV.U32 R191, RZ, RZ, R106 ;  /* 0x000000ffffbf7224 */ /* 0x000fe200078e006a */
[----:B------:R-:W-:Y:S01]  /*3600*/  BAR.SYNC.DEFER_BLOCKING 0x0 ;  /* 0x0000000000007b1d */ /* 0x000fe20000010000 */
[----:B------:R-:W-:-:S02]  /*3610*/  IMAD.MOV.U32 R88, RZ, RZ, R89 ;  /* 0x000000ffff587224 */ /* 0x000fc400078e0059 */
        /* <DEDUP_REMOVED lines=9> */
[----:B------:R-:W-:Y:S01]  /*36b0*/  IMAD.MOV.U32 R90, RZ, RZ, R105 ;  /* 0x000000ffff5a7224 */ /* 0x000fe200078e0069 */
[----:B------:R2:W-:Y:S01]  /*36c0*/  STS.128 [R2+UR12], R188 ;  /* 0x000000bc02007988 */ /* 0x0005e20008000c0c */
[----:B------:R-:W-:Y:S02]  /*36d0*/  IMAD.MOV.U32 R91, RZ, RZ, R107 ;  /* 0x000000ffff5b7224 */ /* 0x000fe400078e006b */
[----:B------:R-:W-:Y:S01]  /*36e0*/  IMAD.MOV.U32 R92, RZ, RZ, R93 ;  /* 0x000000ffff5c7224 */ /* 0x000fe200078e005d */
[----:B------:R-:W-:Y:S01]  /*36f0*/  STS.128 [R2+UR12+0x800], R192 ;  /* 0x000800c002007988 */ /* 0x000fe20008000c0c */
[----:B------:R-:W-:Y:S01]  /*3700*/  IMAD.MOV.U32 R96, RZ, RZ, R97 ;  /* 0x000000ffff607224 */ /* 0x000fe200078e0061 */
[----:B------:R-:W-:Y:S01]  /*3710*/  MOV R94, R109 ;  /* 0x0000006d005e7202 */ /* 0x000fe20000000f00 */
[----:B------:R-:W-:Y:S01]  /*3720*/  IMAD.MOV.U32 R93, RZ, RZ, R95 ;  /* 0x000000ffff5d7224 */ /* 0x000fe200078e005f */
[----:B------:R-:W-:Y:S01]  /*3730*/  STS.128 [R2+UR12+0x1000], R196 ;  /* 0x001000c402007988 */ /* 0x000fe20008000c0c */
[----:B------:R-:W-:Y:S01]  /*3740*/  IMAD.MOV.U32 R97, RZ, RZ, R99 ;  /* 0x000000ffff617224 */ /* 0x000fe200078e0063 */
[----:B--2---:R-:W-:Y:S01]  /*3750*/  MOV R188, R100 ;  /* 0x0000006400bc7202 */ /* 0x004fe20000000f00 */
[----:B------:R-:W-:-:S02]  /*3760*/  IMAD.MOV.U32 R189, RZ, RZ, R102 ;  /* 0x000000ffffbd7224 */ /* 0x000fc400078e0066 */
[----:B------:R-:W-:Y:S02]  /*3770*/  IMAD.MOV.U32 R190, RZ, RZ, R116 ;  /* 0x000000ffffbe7224 */ /* 0x000fe400078e0074 */
[----:B------:R-:W-:Y:S02]  /*3780*/  IMAD.MOV.U32 R191, RZ, RZ, R118 ;  /* 0x000000ffffbf7224 */ /* 0x000fe400078e0076 */
[----:B------:R-:W-:-:S03]  /*3790*/  IMAD.MOV.U32 R95, RZ, RZ, R111 ;  /* 0x000000ffff5f7224 */ /* 0x000fc600078e006f */
[----:B------:R-:W-:Y:S01]  /*37a0*/  STS.128 [R2+UR12+0x1800], R188 ;  /* 0x001800bc02007988 */ /* 0x000fe20008000c0c */
[----:B------:R-:W-:Y:S02]  /*37b0*/  IMAD.MOV.U32 R98, RZ, RZ, R113 ;  /* 0x000000ffff627224 */ /* 0x000fe400078e0071 */
[----:B------:R-:W-:Y:S01]  /*37c0*/  IMAD.MOV.U32 R99, RZ, RZ, R115 ;  /* 0x000000ffff637224 */ /* 0x000fe200078e0073 */
[----:B------:R2:W-:Y:S04]  /*37d0*/  STS.128 [R3+UR12], R88 ;  /* 0x0000005803007988 */ /* 0x0005e80008000c0c */
[----:B------:R-:W-:Y:S04]  /*37e0*/  STS.128 [R3+UR12+0x800], R92 ;  /* 0x0008005c03007988 */ /* 0x000fe80008000c0c */
[----:B------:R-:W-:Y:S01]  /*37f0*/  STS.128 [R3+UR12+0x1000], R96 ;  /* 0x0010006003007988 */ /* 0x000fe20008000c0c */
[----:B--2---:R-:W-:-:S02]  /*3800*/  IMAD.MOV.U32 R88, RZ, RZ, R101 ;  /* 0x000000ffff587224 */ /* 0x004fc400078e0065 */
[----:B------:R-:W-:Y:S02]  /*3810*/  IMAD.MOV.U32 R89, RZ, RZ, R103 ;  /* 0x000000ffff597224 */ /* 0x000fe400078e0067 */
[----:B------:R-:W-:Y:S02]  /*3820*/  IMAD.MOV.U32 R90, RZ, RZ, R117 ;  /* 0x000000ffff5a7224 */ /* 0x000fe400078e0075 */
[----:B------:R-:W-:-:S05]  /*3830*/  IMAD.MOV.U32 R91, RZ, RZ, R119 ;  /* 0x000000ffff5b7224 */ /* 0x000fca00078e0077 */
[----:B------:R-:W-:Y:S01]  /*3840*/  STS.128 [R3+UR12+0x1800], R88 ;  /* 0x0018005803007988 */ /* 0x000fe20008000c0c */
[----:B------:R-:W-:Y:S01]  /*3850*/  BAR.SYNC.DEFER_BLOCKING 0x0 ;  /* 0x0000000000007b1d */ /* 0x000fe20000010000 */
[----:B------:R-:W-:Y:S01]  /*3860*/  MOV R188, R56 ;  /* 0x0000003800bc7202 */ /* 0x000fe20000000f00 */
[----:B------:R-:W-:Y:S02]  /*3870*/  IMAD.MOV.U32 R189, RZ, RZ, R58 ;  /* 0x000000ffffbd7224 */ /* 0x000fe400078e003a */
[----:B------:R-:W-:Y:S02]  /*3880*/  IMAD.MOV.U32 R190, RZ, RZ, R72 ;  /* 0x000000ffffbe7224 */ /* 0x000fe400078e0048 */
[----:B------:R-:W2:Y:S04]  /*3890*/  LDS.128 R116, [R0] ;  /* 0x0000000000747984 */ /* 0x000ea80000000c00 */
[----:B------:R-:W2:Y:S04]  /*38a0*/  LDS.128 R112, [R0+0x100] ;  /* 0x0001000000707984 */ /* 0x000ea80000000c00 */
[----:B------:R-:W2:Y:S04]  /*38b0*/  LDS.128 R108, [R0+0x200] ;  /* 0x00020000006c7984 */ /* 0x000ea80000000c00 */
[----:B------:R-:W2:Y:S04]  /*38c0*/  LDS.128 R104, [R0+0x300] ;  /* 0x0003000000687984 */ /* 0x000ea80000000c00 */
[----:B------:R-:W2:Y:S04]  /*38d0*/  LDS.128 R100, [R0+0x400] ;  /* 0x0004000000647984 */ /* 0x000ea80000000c00 */
[----:B------:R-:W2:Y:S04]  /*38e0*/  LDS.128 R96, [R0+0x500] ;  /* 0x0005000000607984 */ /* 0x000ea80000000c00 */
[----:B------:R-:W2:Y:S04]  /*38f0*/  LDS.128 R92, [R0+0x600] ;  /* 0x00060000005c7984 */ /* 0x000ea80000000c00 */
[----:B------:R-:W2:Y:S01]  /*3900*/  LDS.128 R88, [R0+0x700] ;  /* 0x0007000000587984 */ /* 0x000ea20000000c00 */
[----:B------:R-:W-:Y:S01]  /*3910*/  IMAD.MOV.U32 R191, RZ, RZ, R74 ;  /* 0x000000ffffbf7224 */ /* 0x000fe200078e004a */
[----:B------:R-:W-:Y:S01]  /*3920*/  BAR.SYNC.DEFER_BLOCKING 0x0 ;  /* 0x0000000000007b1d */ /* 0x000fe20000010000 */
[----:B------:R-:W-:Y:S01]  /*3930*/  IMAD.MOV.U32 R56, RZ, RZ, R57 ;  /* 0x000000ffff387224 */ /* 0x000fe200078e0039 */
[----:B------:R-:W-:Y:S01]  /*3940*/  MOV R198, R80 ;  /* 0x0000005000c67202 */ /* 0x000fe20000000f00 */
        /* <DEDUP_REMOVED lines=9> */
[----:B------:R-:W-:Y:S01]  /*39e0*/  IMAD.MOV.U32 R59, RZ, RZ, R75 ;  /* 0x000000ffff3b7224 */ /* 0x000fe200078e004b */
[----:B------:R0:W-:Y:S01]  /*39f0*/  STS.128 [R2+UR12], R188 ;  /* 0x000000bc02007988 */ /* 0x0001e20008000c0c */
[----:B------:R-:W-:Y:S01]  /*3a00*/  MOV R60, R61 ;  /* 0x0000003d003c7202 */ /* 0x000fe20000000f00 */
[----:B------:R-:W-:Y:S02]  /*3a10*/  IMAD.MOV.U32 R61, RZ, RZ, R63 ;  /* 0x000000ffff3d7224 */ /* 0x000fe400078e003f */
[----:B------:R1:W-:Y:S01]  /*3a20*/  STS.128 [R2+UR12+0x800], R192 ;  /* 0x000800c002007988 */ /* 0x0003e20008000c0c */
[----:B------:R-:W-:-:S03]  /*3a30*/  IMAD.MOV.U32 R62, RZ, RZ, R77 ;  /* 0x000000ffff3e7224 */ /* 0x000fc600078e004d */
[----:B------:R-:W-:Y:S01]  /*3a40*/  STS.128 [R2+UR12+0x1000], R196 ;  /* 0x001000c402007988 */ /* 0x000fe20008000c0c */
[----:B------:R-:W-:Y:S02]  /*3a50*/  IMAD.MOV.U32 R63, RZ, RZ, R79 ;  /* 0x000000ffff3f7224 */ /* 0x000fe400078e004f */
[----:B0-----:R-:W-:Y:S02]  /*3a60*/  IMAD.MOV.U32 R188, RZ, RZ, R68 ;  /* 0x000000ffffbc7224 */ /* 0x001fe400078e0044 */
[----:B------:R-:W-:Y:S02]  /*3a70*/  IMAD.MOV.U32 R189, RZ, RZ, R70 ;  /* 0x000000ffffbd7224 */ /* 0x000fe400078e0046 */
[----:B------:R-:W-:Y:S02]  /*3a80*/  IMAD.MOV.U32 R190, RZ, RZ, R84 ;  /* 0x000000ffffbe7224 */ /* 0x000fe400078e0054 */
[----:B------:R-:W-:Y:S02]  /*3a90*/  IMAD.MOV.U32 R191, RZ, RZ, R86 ;  /* 0x000000ffffbf7224 */ /* 0x000fe400078e0056 */
[----:B-1----:R-:W-:-:S03]  /*3aa0*/  IMAD.MOV.U32 R192, RZ, RZ, R65 ;  /* 0x000000ffffc07224 */ /* 0x002fc600078e0041 */
[----:B------:R-:W-:Y:S01]  /*3ab0*/  STS.128 [R2+UR12+0x1800], R188 ;  /* 0x001800bc02007988 */ /* 0x000fe20008000c0c */
[----:B------:R-:W-:Y:S02]  /*3ac0*/  IMAD.MOV.U32 R193, RZ, RZ, R67 ;  /* 0x000000ffffc17224 */ /* 0x000fe400078e0043 */
[----:B------:R-:W-:Y:S01]  /*3ad0*/  IMAD.MOV.U32 R194, RZ, RZ, R81 ;  /* 0x000000ffffc27224 */ /* 0x000fe200078e0051 */
[----:B------:R0:W-:Y:S01]  /*3ae0*/  STS.128 [R3+UR12], R56 ;  /* 0x0000003803007988 */ /* 0x0001e20008000c0c */
[----:B------:R-:W-:-:S03]  /*3af0*/  IMAD.MOV.U32 R195, RZ, RZ, R83 ;  /* 0x000000ffffc37224 */ /* 0x000fc600078e0053 */
[----:B------:R-:W-:Y:S04]  /*3b00*/  STS.128 [R3+UR12+0x800], R60 ;  /* 0x0008003c03007988 */ /* 0x000fe80008000c0c */
[----:B------:R1:W-:Y:S01]  /*3b10*/  STS.128 [R3+UR12+0x1000], R192 ;  /* 0x001000c003007988 */ /* 0x0003e20008000c0c */
[----:B0-----:R-:W-:Y:S01]  /*3b20*/  IMAD.MOV.U32 R56, RZ, RZ, R69 ;  /* 0x000000ffff387224 */ /* 0x001fe200078e0045 */
[----:B------:R-:W-:Y:S01]  /*3b30*/  MOV R57, R71 ;  /* 0x0000004700397202 */ /* 0x000fe20000000f00 */
[----:B------:R-:W-:Y:S02]  /*3b40*/  IMAD.MOV.U32 R58, RZ, RZ, R85 ;  /* 0x000000ffff3a7224 */ /* 0x000fe400078e0055 */
[----:B------:R-:W-:-:S05]  /*3b50*/  IMAD.MOV.U32 R59, RZ, RZ, R87 ;  /* 0x000000ffff3b7224 */ /* 0x000fca00078e0057 */
[----:B------:R-:W-:Y:S01]  /*3b60*/  STS.128 [R3+UR12+0x1800], R56 ;  /* 0x0018003803007988 */ /* 0x000fe20008000c0c */
[----:B------:R-:W-:Y:S01]  /*3b70*/  BAR.SYNC.DEFER_BLOCKING 0x0 ;  /* 0x0000000000007b1d */ /* 0x000fe20000010000 */
[----:B------:R-:W-:Y:S02]  /*3b80*/  IMAD.MOV.U32 R188, RZ, RZ, R24 ;  /* 0x000000ffffbc7224 */ /* 0x000fe400078e0018 */
[----:B------:R-:W-:-:S03]  /*3b90*/  IMAD.MOV.U32 R189, RZ, RZ, R26 ;  /* 0x000000ffffbd7224 */ /* 0x000fc600078e001a */
[----:B------:R-:W0:Y:S04]  /*3ba0*/  LDS.128 R76, [R0] ;  /* 0x00000000004c7984 */ /* 0x000e280000000c00 */
[----:B------:R-:W0:Y:S04]  /*3bb0*/  LDS.128 R72, [R0+0x100] ;  /* 0x0001000000487984 */ /* 0x000e280000000c00 */
[----:B------:R-:W0:Y:S04]  /*3bc0*/  LDS.128 R64, [R0+0x200] ;  /* 0x0002000000407984 */ /* 0x000e280000000c00 */
[----:B------:R-:W0:Y:S04]  /*3bd0*/  LDS.128 R68, [R0+0x300] ;  /* 0x0003000000447984 */ /* 0x000e280000000c00 */
[----:B------:R-:W0:Y:S04]  /*3be0*/  LDS.128 R60, [R0+0x400] ;  /* 0x00040000003c7984 */ /* 0x000e280000000c00 */
[----:B------:R-:W0:Y:S04]  /*3bf0*/  LDS.128 R56, [R0+0x500] ;  /* 0x0005000000387984 */ /* 0x000e280000000c00 */
[----:B------:R-:W0:Y:S04]  /*3c00*/  LDS.128 R84, [R0+0x600] ;  /* 0x0006000000547984 */ /* 0x000e280000000c00 */
[----:B------:R-:W0:Y:S01]  /*3c10*/  LDS.128 R80, [R0+0x700] ;  /* 0x0007000000507984 */ /* 0x000e220000000c00 */
[----:B------:R-:W-:-:S02]  /*3c20*/  IMAD.MOV.U32 R190, RZ, RZ, R40 ;  /* 0x000000ffffbe7224 */ /* 0x000fc400078e0028 */
[----:B------:R-:W-:Y:S01]  /*3c30*/  IMAD.MOV.U32 R191, RZ, RZ, R42 ;  /* 0x000000ffffbf7224 */ /* 0x000fe200078e002a */
[----:B------:R-:W-:Y:S01]  /*3c40*/  BAR.SYNC.DEFER_BLOCKING 0x0 ;  /* 0x0000000000007b1d */ /* 0x000fe20000010000 */
[----:B------:R-:W-:Y:S01]  /*3c50*/  IMAD.MOV.U32 R24, RZ, RZ, R25 ;  /* 0x000000ffff187224 */ /* 0x000fe200078e0019 */
[----:B-1----:R-:W-:Y:S01]  /*3c60*/  MOV R194, R44 ;  /* 0x0000002c00c27202 */ /* 0x002fe20000000f00 */
        /* <DEDUP_REMOVED lines=9> */
[----:B------:R-:W-:Y:S01]  /*3d00*/  IMAD.MOV.U32 R27, RZ, RZ, R43 ;  /* 0x000000ffff1b7224 */ /* 0x000fe200078e002b */
[----:B------:R1:W-:Y:S01]  /*3d10*/  STS.128 [R2+UR12], R188 ;  /* 0x000000bc02007988 */ /* 0x0003e20008000c0c */
[----:B------:R-:W-:-:S03]  /*3d20*/  MOV R28, R33 ;  /* 0x00000021001c7202 */ /* 0x000fc60000000f00 */
[----:B------:R3:W-:Y:S04]  /*3d30*/  STS.128 [R2+UR12+0x800], R192 ;  /* 0x000800c002007988 */ /* 0x0007e80008000c0c */
[----:B------:R4:W-:Y:S01]  /*3d40*/  STS.128 [R2+UR12+0x1000], R196 ;  /* 0x001000c402007988 */ /* 0x0009e20008000c0c */
[----:B-1----:R-:W-:Y:S01]  /*3d50*/  IMAD.MOV.U32 R188, RZ, RZ, R36 ;  /* 0x000000ffffbc7224 */ /* 0x002fe200078e0024 */
[----:B------:R-:W-:Y:S01]  /*3d60*/  MOV R191, R54 ;  /* 0x0000003600bf7202 */ /* 0x000fe20000000f00 */
[----:B------:R-:W-:Y:S02]  /*3d70*/  IMAD.MOV.U32 R189, RZ, RZ, R38 ;  /* 0x000000ffffbd7224 */ /* 0x000fe400078e0026 */
[----:B------:R-:W-:Y:S01]  /*3d80*/  IMAD.MOV.U32 R190, RZ, RZ, R52 ;  /* 0x000000ffffbe7224 */ /* 0x000fe200078e0034 */
[----:B---3--:R-:W3:Y:S04]  /*3d90*/  LDL.LU.64 R192, [R1+0x8] ;  /* 0x0000080001c07983 */ /* 0x008ee80000300a00 */
[----:B------:R-:W-:Y:S01]  /*3da0*/  STS.128 [R2+UR12+0x1800], R188 ;  /* 0x001800bc02007988 */ /* 0x000fe20008000c0c */
[----:B------:R-:W-:-:S03]  /*3db0*/  IMAD.MOV.U32 R30, RZ, RZ, R49 ;  /* 0x000000ffff1e7224 */ /* 0x000fc600078e0031 */
[----:B------:R1:W-:Y:S01]  /*3dc0*/  STS.128 [R3+UR12], R24 ;  /* 0x0000001803007988 */ /* 0x0003e20008000c0c */
[----:B------:R-:W-:Y:S02]  /*3dd0*/  IMAD.MOV.U32 R32, RZ, RZ, R37 ;  /* 0x000000ffff207224 */ /* 0x000fe400078e0025 */
[----:B------:R-:W-:Y:S01]  /*3de0*/  IMAD.MOV.U32 R33, RZ, RZ, R39 ;  /* 0x000000ffff217224 */ /* 0x000fe200078e0027 */
[----:B------:R-:W5:Y:S01]  /*3df0*/  LDL.LU.64 R194, [R1] ;  /* 0x0000000001c27983 */ /* 0x000f620000300a00 */
[----:B------:R-:W-:-:S03]  /*3e00*/  IMAD.MOV.U32 R34, RZ, RZ, R53 ;  /* 0x000000ffff227224 */ /* 0x000fc600078e0035 */
[----:B----4-:R-:W4:Y:S04]  /*3e10*/  LDL.LU.64 R196, [R1+0x18] ;  /* 0x0000180001c47983 */ /* 0x010f280000300a00 */
[----:B------:R-:W2:Y:S01]  /*3e20*/  LDL.LU.64 R198, [R1+0x10] ;  /* 0x0000100001c67983 */ /* 0x000ea20000300a00 */
[----:B-1----:R-:W-:-:S03]  /*3e30*/  IMAD.MOV.U32 R24, RZ, RZ, R29 ;  /* 0x000000ffff187224 */ /* 0x002fc600078e001d */
[----:B------:R-:W3:Y:S01]  /*3e40*/  LDL.LU.64 R188, [R1+0x28] ;  /* 0x0000280001bc7983 */ /* 0x000ee20000300a00 */
[----:B------:R-:W-:Y:S02]  /*3e50*/  IMAD.MOV.U32 R25, RZ, RZ, R31 ;  /* 0x000000ffff197224 */ /* 0x000fe400078e001f */
[----:B------:R-:W-:Y:S01]  /*3e60*/  IMAD.MOV.U32 R29, RZ, RZ, R35 ;  /* 0x000000ffff1d7224 */ /* 0x000fe200078e0023 */
[----:B------:R-:W5:Y:S01]  /*3e70*/  LDL.LU.64 R190, [R1+0x20] ;  /* 0x0000200001be7983 */ /* 0x000f620000300a00 */
[----:B------:R-:W-:Y:S02]  /*3e80*/  IMAD.MOV.U32 R26, RZ, RZ, R45 ;  /* 0x000000ffff1a7224 */ /* 0x000fe400078e002d */
[----:B------:R-:W-:Y:S02]  /*3e90*/  IMAD.MOV.U32 R27, RZ, RZ, R47 ;  /* 0x000000ffff1b7224 */ /* 0x000fe400078e002f */
[----:B------:R-:W-:Y:S02]  /*3ea0*/  IMAD.MOV.U32 R31, RZ, RZ, R51 ;  /* 0x000000ffff1f7224 */ /* 0x000fe400078e0033 */
[----:B------:R-:W-:Y:S01]  /*3eb0*/  IMAD.MOV.U32 R35, RZ, RZ, R55 ;  /* 0x000000ffff237224 */ /* 0x000fe200078e0037 */
[----:B------:R-:W-:Y:S04]  /*3ec0*/  STS.128 [R3+UR12+0x800], R24 ;  /* 0x0008001803007988 */ /* 0x000fe80008000c0c */
[----:B------:R-:W-:Y:S04]  /*3ed0*/  STS.128 [R3+UR12+0x1000], R28 ;  /* 0x0010001c03007988 */ /* 0x000fe80008000c0c */
[----:B------:R1:W-:Y:S01]  /*3ee0*/  STS.128 [R3+UR12+0x1800], R32 ;  /* 0x0018002003007988 */ /* 0x0003e20008000c0c */
[----:B------:R-:W-:Y:S06]  /*3ef0*/  BAR.SYNC.DEFER_BLOCKING 0x0 ;  /* 0x0000000000007b1d */ /* 0x000fec0000010000 */
[----:B-1----:R-:W4:Y:S04]  /*3f00*/  LDL.LU.64 R2, [R1+0x30] ;  /* 0x0000300001027983 */ /* 0x002f280000300a00 */
[----:B------:R-:W-:Y:S04]  /*3f10*/  STG.E desc[UR14][R250.64], R148 ;  /* 0x00000094fa007986 */ /* 0x000fe8000c10190e */
[----:B------:R1:W-:Y:S04]  /*3f20*/  STG.E desc[UR14][R250.64+0x80], R150 ;  /* 0x00008096fa007986 */ /* 0x0003e8000c10190e */
[----:B------:R-:W0:Y:S04]  /*3f30*/  LDS.128 R24, [R0] ;  /* 0x0000000000187984 */ /* 0x000e280000000c00 */
[----:B------:R-:W0:Y:S04]  /*3f40*/  LDS.128 R28, [R0+0x100] ;  /* 0x00010000001c7984 */ /* 0x000e280000000c00 */
[----:B-1----:R-:W2:Y:S04]  /*3f50*/  LDL.LU.64 R250, [R1+0x60] ;  /* 0x0000600001fa7983 */ /* 0x002ea80000300a00 */
[----:B------:R-:W1:Y:S04]  /*3f60*/  LDS.128 R32, [R0+0x200] ;  /* 0x0002000000207984 */ /* 0x000e680000000c00 */
[----:B------:R-:W1:Y:S04]  /*3f70*/  LDS.128 R36, [R0+0x300] ;  /* 0x0003000000247984 */ /* 0x000e680000000c00 */
[----:B------:R-:W1:Y:S04]  /*3f80*/  LDS.128 R40, [R0+0x400] ;  /* 0x0004000000287984 */ /* 0x000e680000000c00 */
[----:B------:R-:W1:Y:S04]  /*3f90*/  LDS.128 R44, [R0+0x500] ;  /* 0x00050000002c7984 */ /* 0x000e680000000c00 */
[----:B------:R-:W1:Y:S04]  /*3fa0*/  LDS.128 R48, [R0+0x600] ;  /* 0x0006000000307984 */ /* 0x000e680000000c00 */
[----:B------:R-:W1:Y:S04]  /*3fb0*/  LDS.128 R52, [R0+0x700] ;  /* 0x0007000000347984 */ /* 0x000e680000000c00 */
[----:B--2---:R-:W-:Y:S04]  /*3fc0*/  STG.E desc[UR14][R250.64], R144 ;  /* 0x00000090fa007986 */ /* 0x004fe8000c10190e */
[----:B------:R2:W-:Y:S04]  /*3fd0*/  STG.E desc[UR14][R250.64+0x80], R146 ;  /* 0x00008092fa007986 */ /* 0x0005e8000c10190e */
[----:B--2---:R-:W2:Y:S04]  /*3fe0*/  LDL.LU.64 R250, [R1+0x58] ;  /* 0x0000580001fa7983 */ /* 0x004ea80000300a00 */
[----:B--2---:R-:W-:Y:S04]  /*3ff0*/  STG.E desc[UR14][R250.64], R149 ;  /* 0x00000095fa007986 */ /* 0x004fe8000c10190e */
[----:B------:R2:W-:Y:S04]  /*4000*/  STG.E desc[UR14][R250.64+0x80], R151 ;  /* 0x00008097fa007986 */ /* 0x0005e8000c10190e */
[----:B--2---:R-:W2:Y:S04]  /*4010*/  LDL.LU.64 R250, [R1+0x50] ;  /* 0x0000500001fa7983 */ /* 0x004ea80000300a00 */
[----:B----4-:R-:W-:Y:S04]  /*4020*/  STG.E desc[UR14][R2.64], R145 ;  /* 0x0000009102007986 */ /* 0x010fe8000c10190e */
[----:B------:R-:W-:Y:S04]  /*4030*/  STG.E desc[UR14][R2.64+0x80], R147 ;  /* 0x0000809302007986 */ /* 0x000fe8000c10190e */
[----:B---3--:R-:W-:Y:S04]  /*4040*/  STG.E desc[UR14][R188.64], R140 ;  /* 0x0000008cbc007986 */ /* 0x008fe8000c10190e */
[----:B------:R-:W-:Y:S04]  /*4050*/  STG.E desc[UR14][R188.64+0x80], R142 ;  /* 0x0000808ebc007986 */ /* 0x000fe8000c10190e */
[----:B-----5:R-:W-:Y:S04]  /*4060*/  STG.E desc[UR14][R190.64], R136 ;  /* 0x00000088be007986 */ /* 0x020fe8000c10190e */
[----:B------:R-:W-:Y:S04]  /*4070*/  STG.E desc[UR14][R190.64+0x80], R138 ;  /* 0x0000808abe007986 */ /* 0x000fe8000c10190e */
        /* <DEDUP_REMOVED lines=8> */
[----:B--2---:R-:W-:Y:S04]  /*4100*/  STG.E desc[UR14][R250.64], R133 ;  /* 0x00000085fa007986 */ /* 0x004fe8000c10190e */
        /* <DEDUP_REMOVED lines=43> */
[----:B0-----:R-:W-:Y:S04]  /*43c0*/  STG.E desc[UR14][R206.64], R76 ;  /* 0x0000004cce007986 */ /* 0x001fe8000c10190e */
        /* <DEDUP_REMOVED lines=39> */
[----:B-1----:R-:W-:Y:S04]  /*4640*/  STG.E desc[UR14][R166.64], R32 ;  /* 0x00000020a6007986 */ /* 0x002fe8000c10190e */
        /* <DEDUP_REMOVED lines=22> */
[----:B------:R-:W-:Y:S01]  /*47b0*/  STG.E desc[UR14][R6.64+0x80], R55 ;  /* 0x0000803706007986 */ /* 0x000fe2000c10190e */
[----:B------:R-:W-:Y:S05]  /*47c0*/  EXIT ;  /* 0x000000000000794d */ /* 0x000fea0003800000 */
.L_x_0:
[----:B------:R-:W-:-:S00]  /*47d0*/  BRA `(.L_x_0) ;  /* 0xfffffffc00fc7947 */ /* 0x000fc0000383ffff */
[----:B------:R-:W-:-:S00]  /*47e0*/  NOP ;  /* 0x0000000000007918 */ /* 0x000fc00000000000 */
        /* <DEDUP_REMOVED lines=9> */
.L_x_1:


//--------------------- .nv.shared.gluon_mma      --------------------------
	.section	.nv.shared.gluon_mma,"aw",@nobits
	.sectionflags	@""
	.align	16
	.zero		1024


//--------------------- .nv.shared.reserved.0     --------------------------
	.section	.nv.shared.reserved.0,"aw",@nobits
	.weak		__nv_reservedSMEM_offset_0_alias
	.size		__nv_reservedSMEM_offset_0_alias, 0, 0
	.other		__nv_reservedSMEM_offset_0_alias,@"STO_CUDA_RESERVED_SHARED STV_DEFAULT"
__nv_reservedSMEM_offset_0_alias:
	.zero		0


//--------------------- .nv.constant0.gluon_mma   --------------------------
	.section	.nv.constant0.gluon_mma,"a",@progbits
	.sectionflags	@""
	.align	4
.nv.constant0.gluon_mma:
	.zero		568


//--------------------- SYMBOLS --------------------------

	.type		.nv.reservedSmem.offset0,@object
	.size		.nv.reservedSmem.offset0,0x4
